	.target	sm_100a

	.elftype	@"ET_EXEC"


//--------------------- .note.nv.tkinfo           --------------------------
	.section	.note.nv.tkinfo,"",@"SHT_NOTE"
	.sectionflags	@"SHF_NOTE_NV_TKINFO"
	.tkinfo
        /*0018*/ 	.word	0x00000002
        /*0030*/ 	.string	""
        /*0030*/ 	.string	"ptxas"
        /*0030*/ 	.string	"Cuda compilation tools, release 13.0, V13.0.88"
        /*0030*/ 	.string	"Build cuda_13.0.r13.0/compiler.36424714_0"
        /*0030*/ 	.string	"-arch sm_100a -m 64 "



//--------------------- .note.nv.cuinfo           --------------------------
	.section	.note.nv.cuinfo,"",@"SHT_NOTE"
	.sectionflags	@"SHF_NOTE_NV_CUINFO"
        /*0018*/ 	.short	0x0002
        /*001a*/ 	.short	0x0064
        /*001c*/ 	.short	0x0082
	.zero		2


//--------------------- .nv.info                  --------------------------
	.section	.nv.info,"",@"SHT_CUDA_INFO"
	.align	4


	//----- nvinfo : EIATTR_REGCOUNT
	.align		4
        /*0000*/ 	.byte	0x04, 0x2f
        /*0002*/ 	.short	(.L_19 - .L_18)
	.align		4
.L_18:
        /*0004*/ 	.word	index@(_ZN7cutlass13device_kernelINS_4gemm6kernel13GemmUniversalIN4cute5tupleIJiiiiEEENS1_10collective13CollectiveMmaINS1_35MainloopSm100TmaUmmaWarpSpecializedILi2ELi2ELi4ENS5_IJNS4_1CILi1EEENSA_ILi8EEESB_EEEEENS5_IJNSA_ILi64EEENSA_ILi256EEENSA_ILi128EEEEEENS_6half_tENS5_IJlSB_lEEESJ_SK_NS4_8TiledMMAINS4_8MMA_AtomIJNS4_20SM100_MMA_F16BF16_SSISJ_SJ_fLi64ELi256ELNS4_4UMMA5MajorE0ELSP_0ELNSO_7ScaleInE0ELSQ_0EEEEEENS4_6LayoutINS5_IJSB_SB_SB_EEENS5_IJNSA_ILi0EEESV_SV_EEEEENS5_IJNS4_10UnderscoreESY_SY_EEEEENS4_23SM90_TMA_LOAD_MULTICASTENS4_14ComposedLayoutINS4_7SwizzleILi3ELi4ELi3EEENS4_18smem_ptr_flag_bitsILi16EEENST_INS5_IJSC_SF_EEENS5_IJSF_SB_EEEEEEEvNS4_8identityENS4_13SM90_TMA_LOADES1A_vS1B_EENS_8epilogue10collective18CollectiveEpilogueINS1E_23Sm100TmaWarpSpecializedILi4ELi2ELi32ELb1ELb0EEEJSI_NS5_IJNST_ISF_SB_EES1J_EEESJ_SK_SJ_SK_NS1E_6fusion15FusionCallbacksIS1I_NS1L_17LinearCombinationISJ_fSJ_fLNS_15FloatRoundStyleE2EEESI_S1K_JEEENS4_5SM1004TMEM4LOAD26SM100_TMEM_LOAD_16dp256b8xES1C_S1A_NS4_17SM75_U32x4_LDSM_NENS4_14SM90_TMA_STOREES1A_NS4_17SM90_U32x4_STSM_NENS4_39AutoVectorizingCopyWithAssumedAlignmentILi128EEEEEEvvEEEEvNT_6ParamsE)
        /*0008*/ 	.word	0x0000007a


	//----- nvinfo : EIATTR_FRAME_SIZE
	.align		4
.L_19:
        /*000c*/ 	.byte	0x04, 0x11
        /*000e*/ 	.short	(.L_21 - .L_20)
	.align		4
.L_20:
        /*0010*/ 	.word	index@($__internal_2_$__cuda_sm10x_tcgen05_guardrail_trap_unallocated_columns_being_dealloced)
        /*0014*/ 	.word	0x00000000


	//----- nvinfo : EIATTR_FRAME_SIZE
	.align		4
.L_21:
        /*0018*/ 	.byte	0x04, 0x11
        /*001a*/ 	.short	(.L_23 - .L_22)
	.align		4
.L_22:
        /*001c*/ 	.word	index@($__internal_1_$__cuda_sm10x_tcgen05_guardrail_trap_phase_invalid_during_alloc)
        /*0020*/ 	.word	0x00000000


	//----- nvinfo : EIATTR_FRAME_SIZE
	.align		4
.L_23:
        /*0024*/ 	.byte	0x04, 0x11
        /*0026*/ 	.short	(.L_25 - .L_24)
	.align		4
.L_24:
        /*0028*/ 	.word	index@($__internal_0_$__cuda_sm10x_tcgen05_guardrail_trap_col_being_dealloced_not_returned_by_alloc)
        /*002c*/ 	.word	0x00000000


	//----- nvinfo : EIATTR_FRAME_SIZE
	.align		4
.L_25:
        /*0030*/ 	.byte	0x04, 0x11
        /*0032*/ 	.short	(.L_27 - .L_26)
	.align		4
.L_26:
        /*0034*/ 	.word	index@(_ZN7cutlass13device_kernelINS_4gemm6kernel13GemmUniversalIN4cute5tupleIJiiiiEEENS1_10collective13CollectiveMmaINS1_35MainloopSm100TmaUmmaWarpSpecializedILi2ELi2ELi4ENS5_IJNS4_1CILi1EEENSA_ILi8EEESB_EEEEENS5_IJNSA_ILi64EEENSA_ILi256EEENSA_ILi128EEEEEENS_6half_tENS5_IJlSB_lEEESJ_SK_NS4_8TiledMMAINS4_8MMA_AtomIJNS4_20SM100_MMA_F16BF16_SSISJ_SJ_fLi64ELi256ELNS4_4UMMA5MajorE0ELSP_0ELNSO_7ScaleInE0ELSQ_0EEEEEENS4_6LayoutINS5_IJSB_SB_SB_EEENS5_IJNSA_ILi0EEESV_SV_EEEEENS5_IJNS4_10UnderscoreESY_SY_EEEEENS4_23SM90_TMA_LOAD_MULTICASTENS4_14ComposedLayoutINS4_7SwizzleILi3ELi4ELi3EEENS4_18smem_ptr_flag_bitsILi16EEENST_INS5_IJSC_SF_EEENS5_IJSF_SB_EEEEEEEvNS4_8identityENS4_13SM90_TMA_LOADES1A_vS1B_EENS_8epilogue10collective18CollectiveEpilogueINS1E_23Sm100TmaWarpSpecializedILi4ELi2ELi32ELb1ELb0EEEJSI_NS5_IJNST_ISF_SB_EES1J_EEESJ_SK_SJ_SK_NS1E_6fusion15FusionCallbacksIS1I_NS1L_17LinearCombinationISJ_fSJ_fLNS_15FloatRoundStyleE2EEESI_S1K_JEEENS4_5SM1004TMEM4LOAD26SM100_TMEM_LOAD_16dp256b8xES1C_S1A_NS4_17SM75_U32x4_LDSM_NENS4_14SM90_TMA_STOREES1A_NS4_17SM90_U32x4_STSM_NENS4_39AutoVectorizingCopyWithAssumedAlignmentILi128EEEEEEvvEEEEvNT_6ParamsE)
        /*0038*/ 	.word	0x00000000


	//----- nvinfo : EIATTR_MIN_STACK_SIZE
	.align		4
.L_27:
        /*003c*/ 	.byte	0x04, 0x12
        /*003e*/ 	.short	(.L_29 - .L_28)
	.align		4
.L_28:
        /*0040*/ 	.word	index@(_ZN7cutlass13device_kernelINS_4gemm6kernel13GemmUniversalIN4cute5tupleIJiiiiEEENS1_10collective13CollectiveMmaINS1_35MainloopSm100TmaUmmaWarpSpecializedILi2ELi2ELi4ENS5_IJNS4_1CILi1EEENSA_ILi8EEESB_EEEEENS5_IJNSA_ILi64EEENSA_ILi256EEENSA_ILi128EEEEEENS_6half_tENS5_IJlSB_lEEESJ_SK_NS4_8TiledMMAINS4_8MMA_AtomIJNS4_20SM100_MMA_F16BF16_SSISJ_SJ_fLi64ELi256ELNS4_4UMMA5MajorE0ELSP_0ELNSO_7ScaleInE0ELSQ_0EEEEEENS4_6LayoutINS5_IJSB_SB_SB_EEENS5_IJNSA_ILi0EEESV_SV_EEEEENS5_IJNS4_10UnderscoreESY_SY_EEEEENS4_23SM90_TMA_LOAD_MULTICASTENS4_14ComposedLayoutINS4_7SwizzleILi3ELi4ELi3EEENS4_18smem_ptr_flag_bitsILi16EEENST_INS5_IJSC_SF_EEENS5_IJSF_SB_EEEEEEEvNS4_8identityENS4_13SM90_TMA_LOADES1A_vS1B_EENS_8epilogue10collective18CollectiveEpilogueINS1E_23Sm100TmaWarpSpecializedILi4ELi2ELi32ELb1ELb0EEEJSI_NS5_IJNST_ISF_SB_EES1J_EEESJ_SK_SJ_SK_NS1E_6fusion15FusionCallbacksIS1I_NS1L_17LinearCombinationISJ_fSJ_fLNS_15FloatRoundStyleE2EEESI_S1K_JEEENS4_5SM1004TMEM4LOAD26SM100_TMEM_LOAD_16dp256b8xES1C_S1A_NS4_17SM75_U32x4_LDSM_NENS4_14SM90_TMA_STOREES1A_NS4_17SM90_U32x4_STSM_NENS4_39AutoVectorizingCopyWithAssumedAlignmentILi128EEEEEEvvEEEEvNT_6ParamsE)
        /*0044*/ 	.word	0x00000000
.L_29:


//--------------------- .nv.compat                --------------------------
	.section	.nv.compat,"",@"SHT_CUDA_COMPAT_INFO"
	.align	4
        /*0000*/ 	.byte	0x02, 0x09, 0x01, 0x00, 0x02, 0x02, 0x02, 0x00, 0x02, 0x05, 0x05, 0x00, 0x03, 0x07, 0x01, 0x01
        /*0010*/ 	.byte	0x02, 0x03, 0x01, 0x00, 0x02, 0x06, 0x01, 0x00, 0x04, 0x0b, 0x08, 0x00, 0x09, 0x00, 0x00, 0x00
        /*0020*/ 	.byte	0x00, 0x00, 0x00, 0x00


//--------------------- .nv.info._ZN7cutlass13device_kernelINS_4gemm6kernel13GemmUniversalIN4cute5tupleIJiiiiEEENS1_10collective13CollectiveMmaINS1_35MainloopSm100TmaUmmaWarpSpecializedILi2ELi2ELi4ENS5_IJNS4_1CILi1EEENSA_ILi8EEESB_EEEEENS5_IJNSA_ILi64EEENSA_ILi256EEENSA_ILi128EEEEEENS_6half_tENS5_IJlSB_lEEESJ_SK_NS4_8TiledMMAINS4_8MMA_AtomIJNS4_20SM100_MMA_F16BF16_SSISJ_SJ_fLi64ELi256ELNS4_4UMMA5MajorE0ELSP_0ELNSO_7ScaleInE0ELSQ_0EEEEEENS4_6LayoutINS5_IJSB_SB_SB_EEENS5_IJNSA_ILi0EEESV_SV_EEEEENS5_IJNS4_10UnderscoreESY_SY_EEEEENS4_23SM90_TMA_LOAD_MULTICASTENS4_14ComposedLayoutINS4_7SwizzleILi3ELi4ELi3EEENS4_18smem_ptr_flag_bitsILi16EEENST_INS5_IJSC_SF_EEENS5_IJSF_SB_EEEEEEEvNS4_8identityENS4_13SM90_TMA_LOADES1A_vS1B_EENS_8epilogue10collective18CollectiveEpilogueINS1E_23Sm100TmaWarpSpecializedILi4ELi2ELi32ELb1ELb0EEEJSI_NS5_IJNST_ISF_SB_EES1J_EEESJ_SK_SJ_SK_NS1E_6fusion15FusionCallbacksIS1I_NS1L_17LinearCombinationISJ_fSJ_fLNS_15FloatRoundStyleE2EEESI_S1K_JEEENS4_5SM1004TMEM4LOAD26SM100_TMEM_LOAD_16dp256b8xES1C_S1A_NS4_17SM75_U32x4_LDSM_NENS4_14SM90_TMA_STOREES1A_NS4_17SM90_U32x4_STSM_NENS4_39AutoVectorizingCopyWithAssumedAlignmentILi128EEEEEEvvEEEEvNT_6ParamsE --------------------------
	.section	.nv.info._ZN7cutlass13device_kernelINS_4gemm6kernel13GemmUniversalIN4cute5tupleIJiiiiEEENS1_10collective13CollectiveMmaINS1_35MainloopSm100TmaUmmaWarpSpecializedILi2ELi2ELi4ENS5_IJNS4_1CILi1EEENSA_ILi8EEESB_EEEEENS5_IJNSA_ILi64EEENSA_ILi256EEENSA_ILi128EEEEEENS_6half_tENS5_IJlSB_lEEESJ_SK_NS4_8TiledMMAINS4_8MMA_AtomIJNS4_20SM100_MMA_F16BF16_SSISJ_SJ_fLi64ELi256ELNS4_4UMMA5MajorE0ELSP_0ELNSO_7ScaleInE0ELSQ_0EEEEEENS4_6LayoutINS5_IJSB_SB_SB_EEENS5_IJNSA_ILi0EEESV_SV_EEEEENS5_IJNS4_10UnderscoreESY_SY_EEEEENS4_23SM90_TMA_LOAD_MULTICASTENS4_14ComposedLayoutINS4_7SwizzleILi3ELi4ELi3EEENS4_18smem_ptr_flag_bitsILi16EEENST_INS5_IJSC_SF_EEENS5_IJSF_SB_EEEEEEEvNS4_8identityENS4_13SM90_TMA_LOADES1A_vS1B_EENS_8epilogue10collective18CollectiveEpilogueINS1E_23Sm100TmaWarpSpecializedILi4ELi2ELi32ELb1ELb0EEEJSI_NS5_IJNST_ISF_SB_EES1J_EEESJ_SK_SJ_SK_NS1E_6fusion15FusionCallbacksIS1I_NS1L_17LinearCombinationISJ_fSJ_fLNS_15FloatRoundStyleE2EEESI_S1K_JEEENS4_5SM1004TMEM4LOAD26SM100_TMEM_LOAD_16dp256b8xES1C_S1A_NS4_17SM75_U32x4_LDSM_NENS4_14SM90_TMA_STOREES1A_NS4_17SM90_U32x4_STSM_NENS4_39AutoVectorizingCopyWithAssumedAlignmentILi128EEEEEEvvEEEEvNT_6ParamsE,"",@"SHT_CUDA_INFO"
	.sectionflags	@""
	.align	4


	//----- nvinfo : EIATTR_CUDA_API_VERSION
	.align		4
        /*0000*/ 	.byte	0x04, 0x37
        /*0002*/ 	.short	(.L_31 - .L_30)
.L_30:
        /*0004*/ 	.word	0x00000082


	//----- nvinfo : EIATTR_KPARAM_INFO
	.align		4
.L_31:
        /*0008*/ 	.byte	0x04, 0x17
        /*000a*/ 	.short	(.L_33 - .L_32)
.L_32:
        /*000c*/ 	.word	0x00000000
        /*0010*/ 	.short	0x0000
        /*0012*/ 	.short	0x0000
        /*0014*/ 	.byte	0x00, 0xf0, 0x01, 0x20


	//----- nvinfo : EIATTR_AT_ENTRY_FRAGMENTS
	.align		4
.L_33:
        /*0018*/ 	.byte	0x04, 0x4f
        /*001a*/ 	.short	(.L_35 - .L_34)


	//   ....[0]....
.L_34:
        /*001c*/ 	.word	0x00000006


	//----- nvinfo : EIATTR_RESERVED_SMEM_USED
	.align		4
.L_35:
        /*0020*/ 	.byte	0x01, 0x41
	.zero		2


	//----- nvinfo : EIATTR_SPARSE_MMA_MASK
	.align		4
        /*0024*/ 	.byte	0x03, 0x50
        /*0026*/ 	.short	0x0000


	//----- nvinfo : EIATTR_TCGEN05_1CTA_USED
	.align		4
        /*0028*/ 	.byte	0x01, 0x51
	.zero		2


	//----- nvinfo : EIATTR_MAXREG_COUNT
	.align		4
        /*002c*/ 	.byte	0x03, 0x1b
        /*002e*/ 	.short	0x00ff


	//----- nvinfo : EIATTR_NUM_BARRIERS
	.align		4
        /*0030*/ 	.byte	0x02, 0x4c
        /*0032*/ 	.byte	0x07
	.zero		1


	//----- nvinfo : EIATTR_EXTERNS
	.align		4
        /*0034*/ 	.byte	0x04, 0x0f
        /*0036*/ 	.short	(.L_37 - .L_36)


	//   ....[0]....
	.align		4
.L_36:
        /*0038*/ 	.word	index@(__assertfail)


	//----- nvinfo : EIATTR_MERCURY_ISA_VERSION
	.align		4
.L_37:
        /*003c*/ 	.byte	0x03, 0x5f
        /*003e*/ 	.short	0x0101


	//----- nvinfo : EIATTR_INT_WARP_WIDE_INSTR_OFFSETS
	.align		4
        /*0040*/ 	.byte	0x04, 0x31
        /*0042*/ 	.short	(.L_39 - .L_38)


	//   ....[0]....
.L_38:
        /*0044*/ 	.word	0x00004000


	//   ....[1]....
        /*0048*/ 	.word	0x00004020


	//   ....[2]....
        /*004c*/ 	.word	0x00004050


	//   ....[3]....
        /*0050*/ 	.word	0x00004b90


	//   ....[4]....
        /*0054*/ 	.word	0x00004c00


	//   ....[5]....
        /*0058*/ 	.word	0x00004ce0


	//   ....[6]....
        /*005c*/ 	.word	0x00004d60


	//   ....[7]....
        /*0060*/ 	.word	0x00004e60


	//   ....[8]....
        /*0064*/ 	.word	0x00004ee0


	//   ....[9]....
        /*0068*/ 	.word	0x00004fd0


	//   ....[10]....
        /*006c*/ 	.word	0x00005080


	//----- nvinfo : EIATTR_COOP_GROUP_MASK_REGIDS
	.align		4
.L_39:
        /*0070*/ 	.byte	0x04, 0x29
        /*0072*/ 	.short	(.L_41 - .L_40)


	//   ....[0]....
.L_40:
        /*0074*/ 	.word	0xffffffff


	//   ....[1]....
        /*0078*/ 	.word	0xffffffff


	//   ....[2]....
        /*007c*/ 	.word	0xffffffff


	//   ....[3]....
        /*0080*/ 	.word	0xffffffff


	//   ....[4]....
        /*0084*/ 	.word	0xffffffff


	//   ....[5]....
        /*0088*/ 	.word	0xffffffff


	//   ....[6]....
        /*008c*/ 	.word	0xffffffff


	//   ....[7]....
        /*0090*/ 	.word	0xffffffff


	//   ....[8]....
        /*0094*/ 	.word	0xffffffff


	//   ....[9]....
        /*0098*/ 	.word	0xffffffff


	//   ....[10]....
        /*009c*/ 	.word	0xffffffff


	//   ....[11]....
        /*00a0*/ 	.word	0xffffffff


	//   ....[12]....
        /*00a4*/ 	.word	0xffffffff


	//   ....[13]....
        /*00a8*/ 	.word	0xffffffff


	//----- nvinfo : EIATTR_COOP_GROUP_INSTR_OFFSETS
	.align		4
.L_41:
        /*00ac*/ 	.byte	0x04, 0x28
        /*00ae*/ 	.short	(.L_43 - .L_42)


	//   ....[0]....
.L_42:
        /*00b0*/ 	.word	0x00000080


	//   ....[1]....
        /*00b4*/ 	.word	0x000004f0


	//   ....[2]....
        /*00b8*/ 	.word	0x00000660


	//   ....[3]....
        /*00bc*/ 	.word	0x00000800


	//   ....[4]....
        /*00c0*/ 	.word	0x00000900


	//   ....[5]....
        /*00c4*/ 	.word	0x00000a70


	//   ....[6]....
        /*00c8*/ 	.word	0x00000c10


	//   ....[7]....
        /*00cc*/ 	.word	0x00000dc0


	//   ....[8]....
        /*00d0*/ 	.word	0x000022a0


	//   ....[9]....
        /*00d4*/ 	.word	0x00003030


	//   ....[10]....
        /*00d8*/ 	.word	0x00003240


	//   ....[11]....
        /*00dc*/ 	.word	0x00003270


	//   ....[12]....
        /*00e0*/ 	.word	0x00003ee0


	//   ....[13]....
        /*00e4*/ 	.word	0x00004110


	//----- nvinfo : EIATTR_VRC_CTA_INIT_COUNT
	.align		4
.L_43:
        /*00e8*/ 	.byte	0x02, 0x4a
        /*00ea*/ 	.byte	0x80
	.zero		1


	//----- nvinfo : EIATTR_SYSCALL_OFFSETS
	.align		4
        /*00ec*/ 	.byte	0x04, 0x46
        /*00ee*/ 	.short	(.L_45 - .L_44)


	//   ....[0]....
.L_44:
        /*00f0*/ 	.word	0x00005d10


	//   ....[1]....
        /*00f4*/ 	.word	0x00005e00


	//   ....[2]....
        /*00f8*/ 	.word	0x000066a0


	//   ....[3]....
        /*00fc*/ 	.word	0x00007360


	//   ....[4]....
        /*0100*/ 	.word	0x00007fd0


	//   ....[5]....
        /*0104*/ 	.word	0x00008c40


	//----- nvinfo : EIATTR_MBARRIER_INSTR_OFFSETS
	.align		4
.L_45:
        /*0108*/ 	.byte	0x04, 0x39
        /*010a*/ 	.short	(.L_47 - .L_46)


	//   ....[0]....
.L_46:
        /*010c*/ 	.word	0x00000610
        /*0110*/ 	.word	0x000000ff
        /*0114*/ 	.word	0x00000000
        /*0118*/ 	.short	0x0100
        /*011a*/ 	.byte	0x04
	.zero		1


	//   ....[1]....
        /*011c*/ 	.word	0x00000620
        /*0120*/ 	.word	0x000000ff
        /*0124*/ 	.word	0x00000010
        /*0128*/ 	.short	0x0100
        /*012a*/ 	.byte	0x04
	.zero		1


	//   ....[2]....
        /*012c*/ 	.word	0x00000630
        /*0130*/ 	.word	0x000000ff
        /*0134*/ 	.word	0x00000008
        /*0138*/ 	.short	0x0100
        /*013a*/ 	.byte	0x04
	.zero		1


	//   ....[3]....
        /*013c*/ 	.word	0x00000640
        /*0140*/ 	.word	0x000000ff
        /*0144*/ 	.word	0x00000018
        /*0148*/ 	.short	0x0100
        /*014a*/ 	.byte	0x04
	.zero		1


	//   ....[4]....
        /*014c*/ 	.word	0x00000770
        /*0150*/ 	.word	0x000000ff
        /*0154*/ 	.word	0x00000020
        /*0158*/ 	.short	0x0100
        /*015a*/ 	.byte	0x04
	.zero		1


	//   ....[5]....
        /*015c*/ 	.word	0x00000780
        /*0160*/ 	.word	0x000000ff
        /*0164*/ 	.word	0x00000040
        /*0168*/ 	.short	0x0100
        /*016a*/ 	.byte	0x04
	.zero		1


	//   ....[6]....
        /*016c*/ 	.word	0x00000790
        /*0170*/ 	.word	0x000000ff
        /*0174*/ 	.word	0x00000028
        /*0178*/ 	.short	0x0100
        /*017a*/ 	.byte	0x04
	.zero		1


	//   ....[7]....
        /*017c*/ 	.word	0x000007a0
        /*0180*/ 	.word	0x000000ff
        /*0184*/ 	.word	0x00000048
        /*0188*/ 	.short	0x0100
        /*018a*/ 	.byte	0x04
	.zero		1


	//   ....[8]....
        /*018c*/ 	.word	0x000007b0
        /*0190*/ 	.word	0x000000ff
        /*0194*/ 	.word	0x00000030
        /*0198*/ 	.short	0x0100
        /*019a*/ 	.byte	0x04
	.zero		1


	//   ....[9]....
        /*019c*/ 	.word	0x000007c0
        /*01a0*/ 	.word	0x000000ff
        /*01a4*/ 	.word	0x00000050
        /*01a8*/ 	.short	0x0100
        /*01aa*/ 	.byte	0x04
	.zero		1


	//   ....[10]....
        /*01ac*/ 	.word	0x000007d0
        /*01b0*/ 	.word	0x000000ff
        /*01b4*/ 	.word	0x00000038
        /*01b8*/ 	.short	0x0100
        /*01ba*/ 	.byte	0x04
	.zero		1


	//   ....[11]....
        /*01bc*/ 	.word	0x000007e0
        /*01c0*/ 	.word	0x000000ff
        /*01c4*/ 	.word	0x00000058
        /*01c8*/ 	.short	0x0100
        /*01ca*/ 	.byte	0x04
	.zero		1


	//   ....[12]....
        /*01cc*/ 	.word	0x000008d0
        /*01d0*/ 	.word	0x000000ff
        /*01d4*/ 	.word	0x00000060
        /*01d8*/ 	.short	0x0100
        /*01da*/ 	.byte	0x06
	.zero		1


	//   ....[13]....
        /*01dc*/ 	.word	0x000008e0
        /*01e0*/ 	.word	0x000000ff
        /*01e4*/ 	.word	0x00000068
        /*01e8*/ 	.short	0x0100
        /*01ea*/ 	.byte	0x06
	.zero		1


	//   ....[14]....
        /*01ec*/ 	.word	0x00000a20
        /*01f0*/ 	.word	0x000000ff
        /*01f4*/ 	.word	0x00000070
        /*01f8*/ 	.short	0x0100
        /*01fa*/ 	.byte	0x06
	.zero		1


	//   ....[15]....
        /*01fc*/ 	.word	0x00000a30
        /*0200*/ 	.word	0x000000ff
        /*0204*/ 	.word	0x00000080
        /*0208*/ 	.short	0x0100
        /*020a*/ 	.byte	0x06
	.zero		1


	//   ....[16]....
        /*020c*/ 	.word	0x00000a40
        /*0210*/ 	.word	0x000000ff
        /*0214*/ 	.word	0x00000078
        /*0218*/ 	.short	0x0100
        /*021a*/ 	.byte	0x06
	.zero		1


	//   ....[17]....
        /*021c*/ 	.word	0x00000a50
        /*0220*/ 	.word	0x000000ff
        /*0224*/ 	.word	0x00000088
        /*0228*/ 	.short	0x0100
        /*022a*/ 	.byte	0x06
	.zero		1


	//   ....[18]....
        /*022c*/ 	.word	0x00000b80
        /*0230*/ 	.word	0x000000ff
        /*0234*/ 	.word	0x00000090
        /*0238*/ 	.short	0x0100
        /*023a*/ 	.byte	0x04
	.zero		1


	//   ....[19]....
        /*023c*/ 	.word	0x00000b90
        /*0240*/ 	.word	0x000000ff
        /*0244*/ 	.word	0x000000b0
        /*0248*/ 	.short	0x0100
        /*024a*/ 	.byte	0x04
	.zero		1


	//   ....[20]....
        /*024c*/ 	.word	0x00000ba0
        /*0250*/ 	.word	0x000000ff
        /*0254*/ 	.word	0x00000098
        /*0258*/ 	.short	0x0100
        /*025a*/ 	.byte	0x04
	.zero		1


	//   ....[21]....
        /*025c*/ 	.word	0x00000bb0
        /*0260*/ 	.word	0x000000ff
        /*0264*/ 	.word	0x000000b8
        /*0268*/ 	.short	0x0100
        /*026a*/ 	.byte	0x04
	.zero		1


	//   ....[22]....
        /*026c*/ 	.word	0x00000bc0
        /*0270*/ 	.word	0x000000ff
        /*0274*/ 	.word	0x000000a0
        /*0278*/ 	.short	0x0100
        /*027a*/ 	.byte	0x04
	.zero		1


	//   ....[23]....
        /*027c*/ 	.word	0x00000bd0
        /*0280*/ 	.word	0x000000ff
        /*0284*/ 	.word	0x000000c0
        /*0288*/ 	.short	0x0100
        /*028a*/ 	.byte	0x04
	.zero		1


	//   ....[24]....
        /*028c*/ 	.word	0x00000be0
        /*0290*/ 	.word	0x000000ff
        /*0294*/ 	.word	0x000000a8
        /*0298*/ 	.short	0x0100
        /*029a*/ 	.byte	0x04
	.zero		1


	//   ....[25]....
        /*029c*/ 	.word	0x00000bf0
        /*02a0*/ 	.word	0x000000ff
        /*02a4*/ 	.word	0x000000c8
        /*02a8*/ 	.short	0x0100
        /*02aa*/ 	.byte	0x04
	.zero		1


	//   ....[26]....
        /*02ac*/ 	.word	0x00000ce0
        /*02b0*/ 	.word	0x000000ff
        /*02b4*/ 	.word	0x000000d0
        /*02b8*/ 	.short	0x0100
        /*02ba*/ 	.byte	0x04
	.zero		1


	//   ....[27]....
        /*02bc*/ 	.word	0x00000cf0
        /*02c0*/ 	.word	0x000000ff
        /*02c4*/ 	.word	0x000000e0
        /*02c8*/ 	.short	0x0100
        /*02ca*/ 	.byte	0x04
	.zero		1


	//   ....[28]....
        /*02cc*/ 	.word	0x00000d00
        /*02d0*/ 	.word	0x000000ff
        /*02d4*/ 	.word	0x000000d8
        /*02d8*/ 	.short	0x0100
        /*02da*/ 	.byte	0x04
	.zero		1


	//   ....[29]....
        /*02dc*/ 	.word	0x00000d10
        /*02e0*/ 	.word	0x000000ff
        /*02e4*/ 	.word	0x000000e8
        /*02e8*/ 	.short	0x0100
        /*02ea*/ 	.byte	0x04
	.zero		1


	//   ....[30]....
        /*02ec*/ 	.word	0x000019a0
        /*02f0*/ 	.word	0x00000003
        /*02f4*/ 	.word	0x000000e0
        /*02f8*/ 	.short	0x010a
        /*02fa*/ 	.byte	0xff
	.zero		1


	//   ....[31]....
        /*02fc*/ 	.word	0x000019d0
        /*0300*/ 	.word	0x00000003
        /*0304*/ 	.word	0x000000d0
        /*0308*/ 	.short	0x0101
        /*030a*/ 	.byte	0xff
	.zero		1


	//   ....[32]....
        /*030c*/ 	.word	0x00001aa0
        /*0310*/ 	.word	0x000000ff
        /*0314*/ 	.word	0x00000010
        /*0318*/ 	.short	0x010a
        /*031a*/ 	.byte	0x04
	.zero		1


	//   ....[33]....
        /*031c*/ 	.word	0x00001b20
        /*0320*/ 	.word	0x000000ff
        /*0324*/ 	.word	0x00000010
        /*0328*/ 	.short	0x010a
        /*032a*/ 	.byte	0x21
	.zero		1


	//   ....[34]....
        /*032c*/ 	.word	0x00001cb0
        /*0330*/ 	.word	0x000000ff
        /*0334*/ 	.word	0x00000010
        /*0338*/ 	.short	0x010a
        /*033a*/ 	.byte	0x05
	.zero		1


	//   ....[35]....
        /*033c*/ 	.word	0x00001ea0
        /*0340*/ 	.word	0x000000ff
        /*0344*/ 	.word	0x00000068
        /*0348*/ 	.short	0x0101
        /*034a*/ 	.byte	0x0d
	.zero		1


	//   ....[36]....
        /*034c*/ 	.word	0x00001ec0
        /*0350*/ 	.word	0x000000ff
        /*0354*/ 	.word	0x00000010
        /*0358*/ 	.short	0x010a
        /*035a*/ 	.byte	0x04
	.zero		1


	//   ....[37]....
        /*035c*/ 	.word	0x00001f40
        /*0360*/ 	.word	0x000000ff
        /*0364*/ 	.word	0x00000010
        /*0368*/ 	.short	0x010a
        /*036a*/ 	.byte	0x21
	.zero		1


	//   ....[38]....
        /*036c*/ 	.word	0x000020d0
        /*0370*/ 	.word	0x000000ff
        /*0374*/ 	.word	0x00000010
        /*0378*/ 	.short	0x010a
        /*037a*/ 	.byte	0x05
	.zero		1


	//   ....[39]....
        /*037c*/ 	.word	0x000022d0
        /*0380*/ 	.word	0x00000003
        /*0384*/ 	.word	0x00000070
        /*0388*/ 	.short	0x010a
        /*038a*/ 	.byte	0xff
	.zero		1


	//   ....[40]....
        /*038c*/ 	.word	0x00002420
        /*0390*/ 	.word	0x00000000
        /*0394*/ 	.word	0x00000000
        /*0398*/ 	.short	0x0101
        /*039a*/ 	.byte	0xff
	.zero		1


	//   ....[41]....
        /*039c*/ 	.word	0x000029d0
        /*03a0*/ 	.word	0x000000ff
        /*03a4*/ 	.word	0x00000000
        /*03a8*/ 	.short	0x010a
        /*03aa*/ 	.byte	0x04
	.zero		1


	//   ....[42]....
        /*03ac*/ 	.word	0x00002a70
        /*03b0*/ 	.word	0x00000000
        /*03b4*/ 	.word	0x00000000
        /*03b8*/ 	.short	0x010a
        /*03ba*/ 	.byte	0xff
	.zero		1


	//   ....[43]....
        /*03bc*/ 	.word	0x00002b90
        /*03c0*/ 	.word	0x00000002
        /*03c4*/ 	.word	0x000000d0
        /*03c8*/ 	.short	0x010a
        /*03ca*/ 	.byte	0xff
	.zero		1


	//   ....[44]....
        /*03cc*/ 	.word	0x00002bf0
        /*03d0*/ 	.word	0x00000004
        /*03d4*/ 	.word	0x00000000
        /*03d8*/ 	.short	0x0101
        /*03da*/ 	.byte	0xff
	.zero		1


	//   ....[45]....
        /*03dc*/ 	.word	0x00002c10
        /*03e0*/ 	.word	0x000000ff
        /*03e4*/ 	.word	0x00000080
        /*03e8*/ 	.short	0x010a
        /*03ea*/ 	.byte	0x04
	.zero		1


	//   ....[46]....
        /*03ec*/ 	.word	0x00002d30
        /*03f0*/ 	.word	0x00000002
        /*03f4*/ 	.word	0x00000070
        /*03f8*/ 	.short	0x010a
        /*03fa*/ 	.byte	0xff
	.zero		1


	//   ....[47]....
        /*03fc*/ 	.word	0x00002e40
        /*0400*/ 	.word	0x00000002
        /*0404*/ 	.word	0x00000000
        /*0408*/ 	.short	0x0101
        /*040a*/ 	.byte	0xff
	.zero		1


	//   ....[48]....
        /*040c*/ 	.word	0x00002ed0
        /*0410*/ 	.word	0x000000ff
        /*0414*/ 	.word	0x00000080
        /*0418*/ 	.short	0x0106
        /*041a*/ 	.byte	0x04
	.zero		1


	//   ....[49]....
        /*041c*/ 	.word	0x00002ef0
        /*0420*/ 	.word	0x000000ff
        /*0424*/ 	.word	0x00000080
        /*0428*/ 	.short	0x010a
        /*042a*/ 	.byte	0x04
	.zero		1


	//   ....[50]....
        /*042c*/ 	.word	0x00002f80
        /*0430*/ 	.word	0x000000ff
        /*0434*/ 	.word	0x00000080
        /*0438*/ 	.short	0x0106
        /*043a*/ 	.byte	0x07
	.zero		1


	//   ....[51]....
        /*043c*/ 	.word	0x00002fc0
        /*0440*/ 	.word	0x00000000
        /*0444*/ 	.word	0x00000080
        /*0448*/ 	.short	0x010a
        /*044a*/ 	.byte	0xff
	.zero		1


	//   ....[52]....
        /*044c*/ 	.word	0x00003590
        /*0450*/ 	.word	0x00000000
        /*0454*/ 	.word	0x00000070
        /*0458*/ 	.short	0x010a
        /*045a*/ 	.byte	0xff
	.zero		1


	//   ....[53]....
        /*045c*/ 	.word	0x00003690
        /*0460*/ 	.word	0x00000003
        /*0464*/ 	.word	0x00000000
        /*0468*/ 	.short	0x0101
        /*046a*/ 	.byte	0xff
	.zero		1


	//   ....[54]....
        /*046c*/ 	.word	0x000036a0
        /*0470*/ 	.word	0x000000ff
        /*0474*/ 	.word	0x00000000
        /*0478*/ 	.short	0x010a
        /*047a*/ 	.byte	0x04
	.zero		1


	//   ....[55]....
        /*047c*/ 	.word	0x00003720
        /*0480*/ 	.word	0x000000ff
        /*0484*/ 	.word	0x000000b0
        /*0488*/ 	.short	0x010a
        /*048a*/ 	.byte	0x2e
	.zero		1


	//   ....[56]....
        /*048c*/ 	.word	0x00003800
        /*0490*/ 	.word	0x000000ff
        /*0494*/ 	.word	0x00000000
        /*0498*/ 	.short	0x010a
        /*049a*/ 	.byte	0x07
	.zero		1


	//   ....[57]....
        /*049c*/ 	.word	0x00003940
        /*04a0*/ 	.word	0x000000ff
        /*04a4*/ 	.word	0x00000000
        /*04a8*/ 	.short	0x010a
        /*04aa*/ 	.byte	0x04
	.zero		1


	//   ....[58]....
        /*04ac*/ 	.word	0x00003d10
        /*04b0*/ 	.word	0x000000ff
        /*04b4*/ 	.word	0x00000000
        /*04b8*/ 	.short	0x010a
        /*04ba*/ 	.byte	0x04
	.zero		1


	//   ....[59]....
        /*04bc*/ 	.word	0x00003da0
        /*04c0*/ 	.word	0x000000ff
        /*04c4*/ 	.word	0x00000000
        /*04c8*/ 	.short	0x010a
        /*04ca*/ 	.byte	0x05
	.zero		1


	//   ....[60]....
        /*04cc*/ 	.word	0x00003e30
        /*04d0*/ 	.word	0x000000ff
        /*04d4*/ 	.word	0x00000000
        /*04d8*/ 	.short	0x010a
        /*04da*/ 	.byte	0x05
	.zero		1


	//   ....[61]....
        /*04dc*/ 	.word	0x00003ec0
        /*04e0*/ 	.word	0x000000ff
        /*04e4*/ 	.word	0x00000000
        /*04e8*/ 	.short	0x010a
        /*04ea*/ 	.byte	0x04
	.zero		1


	//   ....[62]....
        /*04ec*/ 	.word	0x00004390
        /*04f0*/ 	.word	0x0000000c
        /*04f4*/ 	.word	0x00000070
        /*04f8*/ 	.short	0x010a
        /*04fa*/ 	.byte	0xff
	.zero		1


	//   ....[63]....
        /*04fc*/ 	.word	0x00004500
        /*0500*/ 	.word	0x00000000
        /*0504*/ 	.word	0x00000000
        /*0508*/ 	.short	0x0101
        /*050a*/ 	.byte	0xff
	.zero		1


	//   ....[64]....
        /*050c*/ 	.word	0x00004990
        /*0510*/ 	.word	0x000000ff
        /*0514*/ 	.word	0x00000068
        /*0518*/ 	.short	0x010a
        /*051a*/ 	.byte	0x15
	.zero		1


	//   ....[65]....
        /*051c*/ 	.word	0x00004b10
        /*0520*/ 	.word	0x000000ff
        /*0524*/ 	.word	0x00000040
        /*0528*/ 	.short	0x010a
        /*052a*/ 	.byte	0x15
	.zero		1


	//   ....[66]....
        /*052c*/ 	.word	0x00004c90
        /*0530*/ 	.word	0x000000ff
        /*0534*/ 	.word	0x00000020
        /*0538*/ 	.short	0x010b
        /*053a*/ 	.byte	0x15
	.zero		1


	//   ....[67]....
        /*053c*/ 	.word	0x00004ca0
        /*0540*/ 	.word	0x000000ff
        /*0544*/ 	.word	0x00000000
        /*0548*/ 	.short	0x0101
        /*054a*/ 	.byte	0x06
	.zero		1


	//   ....[68]....
        /*054c*/ 	.word	0x00004cb0
        /*0550*/ 	.word	0x000000ff
        /*0554*/ 	.word	0x00000048
        /*0558*/ 	.short	0x010a
        /*055a*/ 	.byte	0x15
	.zero		1


	//   ....[69]....
        /*055c*/ 	.word	0x00004e10
        /*0560*/ 	.word	0x000000ff
        /*0564*/ 	.word	0x00000028
        /*0568*/ 	.short	0x010b
        /*056a*/ 	.byte	0x15
	.zero		1


	//   ....[70]....
        /*056c*/ 	.word	0x00004e20
        /*0570*/ 	.word	0x000000ff
        /*0574*/ 	.word	0x00000000
        /*0578*/ 	.short	0x0101
        /*057a*/ 	.byte	0x06
	.zero		1


	//   ....[71]....
        /*057c*/ 	.word	0x00004e30
        /*0580*/ 	.word	0x000000ff
        /*0584*/ 	.word	0x00000050
        /*0588*/ 	.short	0x010a
        /*058a*/ 	.byte	0x15
	.zero		1


	//   ....[72]....
        /*058c*/ 	.word	0x00004f80
        /*0590*/ 	.word	0x000000ff
        /*0594*/ 	.word	0x00000030
        /*0598*/ 	.short	0x010b
        /*059a*/ 	.byte	0x15
	.zero		1


	//   ....[73]....
        /*059c*/ 	.word	0x00004f90
        /*05a0*/ 	.word	0x000000ff
        /*05a4*/ 	.word	0x00000000
        /*05a8*/ 	.short	0x0101
        /*05aa*/ 	.byte	0x06
	.zero		1


	//   ....[74]....
        /*05ac*/ 	.word	0x00004fa0
        /*05b0*/ 	.word	0x000000ff
        /*05b4*/ 	.word	0x00000058
        /*05b8*/ 	.short	0x010a
        /*05ba*/ 	.byte	0x15
	.zero		1


	//   ....[75]....
        /*05bc*/ 	.word	0x00005190
        /*05c0*/ 	.word	0x000000ff
        /*05c4*/ 	.word	0x00000038
        /*05c8*/ 	.short	0x010b
        /*05ca*/ 	.byte	0x15
	.zero		1


	//   ....[76]....
        /*05cc*/ 	.word	0x000051a0
        /*05d0*/ 	.word	0x000000ff
        /*05d4*/ 	.word	0x00000000
        /*05d8*/ 	.short	0x0101
        /*05da*/ 	.byte	0x25
	.zero		1


	//   ....[77]....
        /*05dc*/ 	.word	0x000051d0
        /*05e0*/ 	.word	0x000000ff
        /*05e4*/ 	.word	0x00000040
        /*05e8*/ 	.short	0x010a
        /*05ea*/ 	.byte	0x15
	.zero		1


	//   ....[78]....
        /*05ec*/ 	.word	0x000051f0
        /*05f0*/ 	.word	0x000000ff
        /*05f4*/ 	.word	0x00000048
        /*05f8*/ 	.short	0x010a
        /*05fa*/ 	.byte	0x15
	.zero		1


	//   ....[79]....
        /*05fc*/ 	.word	0x00005210
        /*0600*/ 	.word	0x000000ff
        /*0604*/ 	.word	0x00000050
        /*0608*/ 	.short	0x010a
        /*060a*/ 	.byte	0x15
	.zero		1


	//   ....[80]....
        /*060c*/ 	.word	0x00005250
        /*0610*/ 	.word	0x00000000
        /*0614*/ 	.word	0x00000058
        /*0618*/ 	.short	0x010a
        /*061a*/ 	.byte	0xff
	.zero		1


	//   ....[81]....
        /*061c*/ 	.word	0x000055a0
        /*0620*/ 	.word	0x00000003
        /*0624*/ 	.word	0x00000070
        /*0628*/ 	.short	0x010a
        /*062a*/ 	.byte	0xff
	.zero		1


	//   ....[82]....
        /*062c*/ 	.word	0x00005720
        /*0630*/ 	.word	0x00000000
        /*0634*/ 	.word	0x00000000
        /*0638*/ 	.short	0x0101
        /*063a*/ 	.byte	0xff
	.zero		1


	//   ....[83]....
        /*063c*/ 	.word	0x000062f0
        /*0640*/ 	.word	0x000000ff
        /*0644*/ 	.word	0x00000020
        /*0648*/ 	.short	0x010a
        /*064a*/ 	.byte	0x2c
	.zero		1


	//   ....[84]....
        /*064c*/ 	.word	0x00006360
        /*0650*/ 	.word	0x00000063
        /*0654*/ 	.word	0x00000090
        /*0658*/ 	.short	0x010a
        /*065a*/ 	.byte	0xff
	.zero		1


	//   ....[85]....
        /*065c*/ 	.word	0x00006480
        /*0660*/ 	.word	0x000000ff
        /*0664*/ 	.word	0x00000020
        /*0668*/ 	.short	0x010a
        /*066a*/ 	.byte	0x2c
	.zero		1


	//   ....[86]....
        /*066c*/ 	.word	0x00006580
        /*0670*/ 	.word	0x00000063
        /*0674*/ 	.word	0x00000090
        /*0678*/ 	.short	0x010a
        /*067a*/ 	.byte	0xff
	.zero		1


	//   ....[87]....
        /*067c*/ 	.word	0x00007080
        /*0680*/ 	.word	0x00000000
        /*0684*/ 	.word	0x00000000
        /*0688*/ 	.short	0x0101
        /*068a*/ 	.byte	0xff
	.zero		1


	//   ....[88]....
        /*068c*/ 	.word	0x00007090
        /*0690*/ 	.word	0x00000003
        /*0694*/ 	.word	0x00000020
        /*0698*/ 	.short	0x010a
        /*069a*/ 	.byte	0xff
	.zero		1


	//   ....[89]....
        /*069c*/ 	.word	0x00007160
        /*06a0*/ 	.word	0x00000003
        /*06a4*/ 	.word	0x00000020
        /*06a8*/ 	.short	0x010a
        /*06aa*/ 	.byte	0xff
	.zero		1


	//   ....[90]....
        /*06ac*/ 	.word	0x00007cf0
        /*06b0*/ 	.word	0x0000003f
        /*06b4*/ 	.word	0x00000000
        /*06b8*/ 	.short	0x0101
        /*06ba*/ 	.byte	0xff
	.zero		1


	//   ....[91]....
        /*06bc*/ 	.word	0x00007d10
        /*06c0*/ 	.word	0x00000066
        /*06c4*/ 	.word	0x00000020
        /*06c8*/ 	.short	0x010a
        /*06ca*/ 	.byte	0xff
	.zero		1


	//   ....[92]....
        /*06cc*/ 	.word	0x00007dd0
        /*06d0*/ 	.word	0x00000066
        /*06d4*/ 	.word	0x00000020
        /*06d8*/ 	.short	0x010a
        /*06da*/ 	.byte	0xff
	.zero		1


	//   ....[93]....
        /*06dc*/ 	.word	0x00008960
        /*06e0*/ 	.word	0x0000003f
        /*06e4*/ 	.word	0x00000000
        /*06e8*/ 	.short	0x0101
        /*06ea*/ 	.byte	0xff
	.zero		1


	//   ....[94]....
        /*06ec*/ 	.word	0x00008980
        /*06f0*/ 	.word	0x00000067
        /*06f4*/ 	.word	0x00000020
        /*06f8*/ 	.short	0x010a
        /*06fa*/ 	.byte	0xff
	.zero		1


	//   ....[95]....
        /*06fc*/ 	.word	0x00008a40
        /*0700*/ 	.word	0x00000067
        /*0704*/ 	.word	0x00000020
        /*0708*/ 	.short	0x010a
        /*070a*/ 	.byte	0xff
	.zero		1


	//   ....[96]....
        /*070c*/ 	.word	0x00008da0
        /*0710*/ 	.word	0x000000ff
        /*0714*/ 	.word	0x00000000
        /*0718*/ 	.short	0x0101
        /*071a*/ 	.byte	0x04
	.zero		1


	//   ....[97]....
        /*071c*/ 	.word	0x00009630
        /*0720*/ 	.word	0x00000002
        /*0724*/ 	.word	0x00000000
        /*0728*/ 	.short	0x0101
        /*072a*/ 	.byte	0xff
	.zero		1


	//   ....[98]....
        /*072c*/ 	.word	0x000098c0
        /*0730*/ 	.word	0x000000ff
        /*0734*/ 	.word	0x00000000
        /*0738*/ 	.short	0x0101
        /*073a*/ 	.byte	0x04
	.zero		1


	//   ....[99]....
        /*073c*/ 	.word	0x000098e0
        /*0740*/ 	.word	0x00000003
        /*0744*/ 	.word	0x000000e0
        /*0748*/ 	.short	0x010a
        /*074a*/ 	.byte	0xff
	.zero		1


	//   ....[100]....
        /*074c*/ 	.word	0x00009940
        /*0750*/ 	.word	0x00000000
        /*0754*/ 	.word	0x00000010
        /*0758*/ 	.short	0x010a
        /*075a*/ 	.byte	0xff
	.zero		1


	//   ....[101]....
        /*075c*/ 	.word	0x000099a0
        /*0760*/ 	.word	0x00000000
        /*0764*/ 	.word	0x00000010
        /*0768*/ 	.short	0x010a
        /*076a*/ 	.byte	0xff
	.zero		1


	//   ....[102]....
        /*076c*/ 	.word	0x000099f0
        /*0770*/ 	.word	0x00000003
        /*0774*/ 	.word	0x00000070
        /*0778*/ 	.short	0x010a
        /*077a*/ 	.byte	0xff
	.zero		1


	//   ....[103]....
        /*077c*/ 	.word	0x00009a50
        /*0780*/ 	.word	0x00000000
        /*0784*/ 	.word	0x00000000
        /*0788*/ 	.short	0x010a
        /*078a*/ 	.byte	0xff
	.zero		1


	//   ....[104]....
        /*078c*/ 	.word	0x00009aa0
        /*0790*/ 	.word	0x00000002
        /*0794*/ 	.word	0x000000d0
        /*0798*/ 	.short	0x010a
        /*079a*/ 	.byte	0xff
	.zero		1


	//   ....[105]....
        /*079c*/ 	.word	0x00009b00
        /*07a0*/ 	.word	0x00000002
        /*07a4*/ 	.word	0x00000080
        /*07a8*/ 	.short	0x010a
        /*07aa*/ 	.byte	0xff
	.zero		1


	//   ....[106]....
        /*07ac*/ 	.word	0x00009b50
        /*07b0*/ 	.word	0x00000002
        /*07b4*/ 	.word	0x00000070
        /*07b8*/ 	.short	0x010a
        /*07ba*/ 	.byte	0xff
	.zero		1


	//   ....[107]....
        /*07bc*/ 	.word	0x00009bb0
        /*07c0*/ 	.word	0x00000000
        /*07c4*/ 	.word	0x00000080
        /*07c8*/ 	.short	0x010a
        /*07ca*/ 	.byte	0xff
	.zero		1


	//   ....[108]....
        /*07cc*/ 	.word	0x00009c00
        /*07d0*/ 	.word	0x00000000
        /*07d4*/ 	.word	0x00000070
        /*07d8*/ 	.short	0x010a
        /*07da*/ 	.byte	0xff
	.zero		1


	//   ....[109]....
        /*07dc*/ 	.word	0x00009c60
        /*07e0*/ 	.word	0x00000003
        /*07e4*/ 	.word	0x000000b0
        /*07e8*/ 	.short	0x010a
        /*07ea*/ 	.byte	0xff
	.zero		1


	//   ....[110]....
        /*07ec*/ 	.word	0x00009cc0
        /*07f0*/ 	.word	0x00000000
        /*07f4*/ 	.word	0x00000000
        /*07f8*/ 	.short	0x010a
        /*07fa*/ 	.byte	0xff
	.zero		1


	//   ....[111]....
        /*07fc*/ 	.word	0x00009d20
        /*0800*/ 	.word	0x00000000
        /*0804*/ 	.word	0x00000000
        /*0808*/ 	.short	0x010a
        /*080a*/ 	.byte	0xff
	.zero		1


	//   ....[112]....
        /*080c*/ 	.word	0x00009d80
        /*0810*/ 	.word	0x00000000
        /*0814*/ 	.word	0x00000000
        /*0818*/ 	.short	0x010a
        /*081a*/ 	.byte	0xff
	.zero		1


	//   ....[113]....
        /*081c*/ 	.word	0x00009de0
        /*0820*/ 	.word	0x00000000
        /*0824*/ 	.word	0x00000000
        /*0828*/ 	.short	0x010a
        /*082a*/ 	.byte	0xff
	.zero		1


	//   ....[114]....
        /*082c*/ 	.word	0x00009e40
        /*0830*/ 	.word	0x00000000
        /*0834*/ 	.word	0x00000000
        /*0838*/ 	.short	0x010a
        /*083a*/ 	.byte	0xff
	.zero		1


	//   ....[115]....
        /*083c*/ 	.word	0x00009e90
        /*0840*/ 	.word	0x0000000c
        /*0844*/ 	.word	0x00000070
        /*0848*/ 	.short	0x010a
        /*084a*/ 	.byte	0xff
	.zero		1


	//   ....[116]....
        /*084c*/ 	.word	0x00009ef0
        /*0850*/ 	.word	0x00000000
        /*0854*/ 	.word	0x00000068
        /*0858*/ 	.short	0x010a
        /*085a*/ 	.byte	0xff
	.zero		1


	//   ....[117]....
        /*085c*/ 	.word	0x00009f50
        /*0860*/ 	.word	0x00000000
        /*0864*/ 	.word	0x00000040
        /*0868*/ 	.short	0x010a
        /*086a*/ 	.byte	0xff
	.zero		1


	//   ....[118]....
        /*086c*/ 	.word	0x00009fb0
        /*0870*/ 	.word	0x00000000
        /*0874*/ 	.word	0x00000048
        /*0878*/ 	.short	0x010a
        /*087a*/ 	.byte	0xff
	.zero		1


	//   ....[119]....
        /*087c*/ 	.word	0x0000a010
        /*0880*/ 	.word	0x00000000
        /*0884*/ 	.word	0x00000050
        /*0888*/ 	.short	0x010a
        /*088a*/ 	.byte	0xff
	.zero		1


	//   ....[120]....
        /*088c*/ 	.word	0x0000a070
        /*0890*/ 	.word	0x00000000
        /*0894*/ 	.word	0x00000058
        /*0898*/ 	.short	0x010a
        /*089a*/ 	.byte	0xff
	.zero		1


	//   ....[121]....
        /*089c*/ 	.word	0x0000a0d0
        /*08a0*/ 	.word	0x00000000
        /*08a4*/ 	.word	0x00000040
        /*08a8*/ 	.short	0x010a
        /*08aa*/ 	.byte	0xff
	.zero		1


	//   ....[122]....
        /*08ac*/ 	.word	0x0000a130
        /*08b0*/ 	.word	0x00000000
        /*08b4*/ 	.word	0x00000048
        /*08b8*/ 	.short	0x010a
        /*08ba*/ 	.byte	0xff
	.zero		1


	//   ....[123]....
        /*08bc*/ 	.word	0x0000a190
        /*08c0*/ 	.word	0x00000000
        /*08c4*/ 	.word	0x00000050
        /*08c8*/ 	.short	0x010a
        /*08ca*/ 	.byte	0xff
	.zero		1


	//   ....[124]....
        /*08cc*/ 	.word	0x0000a1e0
        /*08d0*/ 	.word	0x00000003
        /*08d4*/ 	.word	0x00000070
        /*08d8*/ 	.short	0x010a
        /*08da*/ 	.byte	0xff
	.zero		1


	//   ....[125]....
        /*08dc*/ 	.word	0x0000a240
        /*08e0*/ 	.word	0x00000000
        /*08e4*/ 	.word	0x00000020
        /*08e8*/ 	.short	0x010a
        /*08ea*/ 	.byte	0xff
	.zero		1


	//   ....[126]....
        /*08ec*/ 	.word	0x0000a290
        /*08f0*/ 	.word	0x00000063
        /*08f4*/ 	.word	0x00000090
        /*08f8*/ 	.short	0x010a
        /*08fa*/ 	.byte	0xff
	.zero		1


	//   ....[127]....
        /*08fc*/ 	.word	0x0000a2e0
        /*0900*/ 	.word	0x00000003
        /*0904*/ 	.word	0x00000020
        /*0908*/ 	.short	0x010a
        /*090a*/ 	.byte	0xff
	.zero		1


	//   ....[128]....
        /*090c*/ 	.word	0x0000a330
        /*0910*/ 	.word	0x00000066
        /*0914*/ 	.word	0x00000020
        /*0918*/ 	.short	0x010a
        /*091a*/ 	.byte	0xff
	.zero		1


	//   ....[129]....
        /*091c*/ 	.word	0x0000a380
        /*0920*/ 	.word	0x00000067
        /*0924*/ 	.word	0x00000020
        /*0928*/ 	.short	0x010a
        /*092a*/ 	.byte	0xff
	.zero		1


	//----- nvinfo : EIATTR_NUM_MBARRIERS
	.align		4
.L_47:
        /*092c*/ 	.byte	0x03, 0x38
        /*092e*/ 	.short	0x001e


	//----- nvinfo : EIATTR_EXIT_INSTR_OFFSETS
	.align		4
        /*0930*/ 	.byte	0x04, 0x1c
        /*0932*/ 	.short	(.L_49 - .L_48)


	//   ....[0]....
.L_48:
        /*0934*/ 	.word	0x00002aa0


	//   ....[1]....
        /*0938*/ 	.word	0x00002f90


	//   ....[2]....
        /*093c*/ 	.word	0x00002ff0


	//   ....[3]....
        /*0940*/ 	.word	0x00004120


	//   ....[4]....
        /*0944*/ 	.word	0x00005280


	//   ....[5]....
        /*0948*/ 	.word	0x000052c0


	//   ....[6]....
        /*094c*/ 	.word	0x000097b0


	//   ....[7]....
        /*0950*/ 	.word	0x00009830


	//   ....[8]....
        /*0954*/ 	.word	0x00009860


	//   ....[9]....
        /*0958*/ 	.word	0x000098d0


	//----- nvinfo : EIATTR_MAX_THREADS
	.align		4
.L_49:
        /*095c*/ 	.byte	0x04, 0x05
        /*095e*/ 	.short	(.L_51 - .L_50)
.L_50:
        /*0960*/ 	.word	0x00000100
        /*0964*/ 	.word	0x00000001
        /*0968*/ 	.word	0x00000001


	//----- nvinfo : EIATTR_CRS_STACK_SIZE
	.align		4
.L_51:
        /*096c*/ 	.byte	0x04, 0x1e
        /*096e*/ 	.short	(.L_53 - .L_52)
.L_52:
        /*0970*/ 	.word	0x00000000


	//----- nvinfo : EIATTR_CBANK_PARAM_SIZE
	.align		4
.L_53:
        /*0974*/ 	.byte	0x03, 0x19
        /*0976*/ 	.short	0x0800


	//----- nvinfo : EIATTR_PARAM_CBANK
	.align		4
        /*0978*/ 	.byte	0x04, 0x0a
        /*097a*/ 	.short	(.L_55 - .L_54)
	.align		4
.L_54:
        /*097c*/ 	.word	index@(.nv.constant0._ZN7cutlass13device_kernelINS_4gemm6kernel13GemmUniversalIN4cute5tupleIJiiiiEEENS1_10collective13CollectiveMmaINS1_35MainloopSm100TmaUmmaWarpSpecializedILi2ELi2ELi4ENS5_IJNS4_1CILi1EEENSA_ILi8EEESB_EEEEENS5_IJNSA_ILi64EEENSA_ILi256EEENSA_ILi128EEEEEENS_6half_tENS5_IJlSB_lEEESJ_SK_NS4_8TiledMMAINS4_8MMA_AtomIJNS4_20SM100_MMA_F16BF16_SSISJ_SJ_fLi64ELi256ELNS4_4UMMA5MajorE0ELSP_0ELNSO_7ScaleInE0ELSQ_0EEEEEENS4_6LayoutINS5_IJSB_SB_SB_EEENS5_IJNSA_ILi0EEESV_SV_EEEEENS5_IJNS4_10UnderscoreESY_SY_EEEEENS4_23SM90_TMA_LOAD_MULTICASTENS4_14ComposedLayoutINS4_7SwizzleILi3ELi4ELi3EEENS4_18smem_ptr_flag_bitsILi16EEENST_INS5_IJSC_SF_EEENS5_IJSF_SB_EEEEEEEvNS4_8identityENS4_13SM90_TMA_LOADES1A_vS1B_EENS_8epilogue10collective18CollectiveEpilogueINS1E_23Sm100TmaWarpSpecializedILi4ELi2ELi32ELb1ELb0EEEJSI_NS5_IJNST_ISF_SB_EES1J_EEESJ_SK_SJ_SK_NS1E_6fusion15FusionCallbacksIS1I_NS1L_17LinearCombinationISJ_fSJ_fLNS_15FloatRoundStyleE2EEESI_S1K_JEEENS4_5SM1004TMEM4LOAD26SM100_TMEM_LOAD_16dp256b8xES1C_S1A_NS4_17SM75_U32x4_LDSM_NENS4_14SM90_TMA_STOREES1A_NS4_17SM90_U32x4_STSM_NENS4_39AutoVectorizingCopyWithAssumedAlignmentILi128EEEEEEvvEEEEvNT_6ParamsE)
        /*0980*/ 	.short	0x0380
        /*0982*/ 	.short	0x0800


	//----- nvinfo : EIATTR_SW_WAR
	.align		4
.L_55:
        /*0984*/ 	.byte	0x04, 0x36
        /*0986*/ 	.short	(.L_57 - .L_56)
.L_56:
        /*0988*/ 	.word	0x00000008
.L_57:


//--------------------- .nv.callgraph             --------------------------
	.section	.nv.callgraph,"",@"SHT_CUDA_CALLGRAPH"
	.align	4
	.sectionentsize	8
	.align		4
        /*0000*/ 	.word	0x00000000
	.align		4
        /*0004*/ 	.word	0xffffffff
	.align		4
        /*0008*/ 	.word	index@(_ZN7cutlass13device_kernelINS_4gemm6kernel13GemmUniversalIN4cute5tupleIJiiiiEEENS1_10collective13CollectiveMmaINS1_35MainloopSm100TmaUmmaWarpSpecializedILi2ELi2ELi4ENS5_IJNS4_1CILi1EEENSA_ILi8EEESB_EEEEENS5_IJNSA_ILi64EEENSA_ILi256EEENSA_ILi128EEEEEENS_6half_tENS5_IJlSB_lEEESJ_SK_NS4_8TiledMMAINS4_8MMA_AtomIJNS4_20SM100_MMA_F16BF16_SSISJ_SJ_fLi64ELi256ELNS4_4UMMA5MajorE0ELSP_0ELNSO_7ScaleInE0ELSQ_0EEEEEENS4_6LayoutINS5_IJSB_SB_SB_EEENS5_IJNSA_ILi0EEESV_SV_EEEEENS5_IJNS4_10UnderscoreESY_SY_EEEEENS4_23SM90_TMA_LOAD_MULTICASTENS4_14ComposedLayoutINS4_7SwizzleILi3ELi4ELi3EEENS4_18smem_ptr_flag_bitsILi16EEENST_INS5_IJSC_SF_EEENS5_IJSF_SB_EEEEEEEvNS4_8identityENS4_13SM90_TMA_LOADES1A_vS1B_EENS_8epilogue10collective18CollectiveEpilogueINS1E_23Sm100TmaWarpSpecializedILi4ELi2ELi32ELb1ELb0EEEJSI_NS5_IJNST_ISF_SB_EES1J_EEESJ_SK_SJ_SK_NS1E_6fusion15FusionCallbacksIS1I_NS1L_17LinearCombinationISJ_fSJ_fLNS_15FloatRoundStyleE2EEESI_S1K_JEEENS4_5SM1004TMEM4LOAD26SM100_TMEM_LOAD_16dp256b8xES1C_S1A_NS4_17SM75_U32x4_LDSM_NENS4_14SM90_TMA_STOREES1A_NS4_17SM90_U32x4_STSM_NENS4_39AutoVectorizingCopyWithAssumedAlignmentILi128EEEEEEvvEEEEvNT_6ParamsE)
	.align		4
        /*000c*/ 	.word	index@(__assertfail)
	.align		4
        /*0010*/ 	.word	0x00000000
	.align		4
        /*0014*/ 	.word	0xfffffffe
	.align		4
        /*0018*/ 	.word	0x00000000
	.align		4
        /*001c*/ 	.word	0xfffffffd
	.align		4
        /*0020*/ 	.word	0x00000000
	.align		4
        /*0024*/ 	.word	0xfffffffc


//--------------------- .nv.constant4             --------------------------
	.section	.nv.constant4,"a",@progbits
	.align	8
	.align		8
.nv.constant4:
        /*0000*/ 	.dword	__assertfail
	.align		8
        /*0008*/ 	.dword	__unnamed_1
	.align		8
        /*0010*/ 	.dword	__unnamed_2
	.align		8
        /*0018*/ 	.dword	_ZN40_INTERNAL_5a8724a2_4_k_cu_01b2feef_356954cuda3std3__45__cpo5beginE
	.align		8
        /*0020*/ 	.dword	_ZN40_INTERNAL_5a8724a2_4_k_cu_01b2feef_356954cuda3std3__45__cpo3endE
	.align		8
        /*0028*/ 	.dword	_ZN40_INTERNAL_5a8724a2_4_k_cu_01b2feef_356954cuda3std3__45__cpo6cbeginE
	.align		8
        /*0030*/ 	.dword	_ZN40_INTERNAL_5a8724a2_4_k_cu_01b2feef_356954cuda3std3__45__cpo4cendE
	.align		8
        /*0038*/ 	.dword	_ZN40_INTERNAL_5a8724a2_4_k_cu_01b2feef_356954cuda3std3__442_GLOBAL__N__5a8724a2_4_k_cu_01b2feef_356956ignoreE
	.align		8
        /*0040*/ 	.dword	_ZN40_INTERNAL_5a8724a2_4_k_cu_01b2feef_356954cuda3std3__419piecewise_constructE
	.align		8
        /*0048*/ 	.dword	_ZN40_INTERNAL_5a8724a2_4_k_cu_01b2feef_356954cuda3std3__48in_placeE
	.align		8
        /*0050*/ 	.dword	_ZN40_INTERNAL_5a8724a2_4_k_cu_01b2feef_356954cuda3std6ranges3__45__cpo4swapE
	.align		8
        /*0058*/ 	.dword	_ZN40_INTERNAL_5a8724a2_4_k_cu_01b2feef_356954cuda3std6ranges3__45__cpo9iter_moveE
	.align		8
        /*0060*/ 	.dword	_ZN40_INTERNAL_5a8724a2_4_k_cu_01b2feef_356954cute7productE
	.align		8
        /*0068*/ 	.dword	_ZN40_INTERNAL_5a8724a2_4_k_cu_01b2feef_356954cute1_E
	.align		8
        /*0070*/ 	.dword	$str$25
	.align		8
        /*0078*/ 	.dword	$str$26
	.align		8
        /*0080*/ 	.dword	$str$27
	.align		8
        /*0088*/ 	.dword	$str$28


//--------------------- .text._ZN7cutlass13device_kernelINS_4gemm6kernel13GemmUniversalIN4cute5tupleIJiiiiEEENS1_10collective13CollectiveMmaINS1_35MainloopSm100TmaUmmaWarpSpecializedILi2ELi2ELi4ENS5_IJNS4_1CILi1EEENSA_ILi8EEESB_EEEEENS5_IJNSA_ILi64EEENSA_ILi256EEENSA_ILi128EEEEEENS_6half_tENS5_IJlSB_lEEESJ_SK_NS4_8TiledMMAINS4_8MMA_AtomIJNS4_20SM100_MMA_F16BF16_SSISJ_SJ_fLi64ELi256ELNS4_4UMMA5MajorE0ELSP_0ELNSO_7ScaleInE0ELSQ_0EEEEEENS4_6LayoutINS5_IJSB_SB_SB_EEENS5_IJNSA_ILi0EEESV_SV_EEEEENS5_IJNS4_10UnderscoreESY_SY_EEEEENS4_23SM90_TMA_LOAD_MULTICASTENS4_14ComposedLayoutINS4_7SwizzleILi3ELi4ELi3EEENS4_18smem_ptr_flag_bitsILi16EEENST_INS5_IJSC_SF_EEENS5_IJSF_SB_EEEEEEEvNS4_8identityENS4_13SM90_TMA_LOADES1A_vS1B_EENS_8epilogue10collective18CollectiveEpilogueINS1E_23Sm100TmaWarpSpecializedILi4ELi2ELi32ELb1ELb0EEEJSI_NS5_IJNST_ISF_SB_EES1J_EEESJ_SK_SJ_SK_NS1E_6fusion15FusionCallbacksIS1I_NS1L_17LinearCombinationISJ_fSJ_fLNS_15FloatRoundStyleE2EEESI_S1K_JEEENS4_5SM1004TMEM4LOAD26SM100_TMEM_LOAD_16dp256b8xES1C_S1A_NS4_17SM75_U32x4_LDSM_NENS4_14SM90_TMA_STOREES1A_NS4_17SM90_U32x4_STSM_NENS4_39AutoVectorizingCopyWithAssumedAlignmentILi128EEEEEEvvEEEEvNT_6ParamsE --------------------------
	.section	.text._ZN7cutlass13device_kernelINS_4gemm6kernel13GemmUniversalIN4cute5tupleIJiiiiEEENS1_10collective13CollectiveMmaINS1_35MainloopSm100TmaUmmaWarpSpecializedILi2ELi2ELi4ENS5_IJNS4_1CILi1EEENSA_ILi8EEESB_EEEEENS5_IJNSA_ILi64EEENSA_ILi256EEENSA_ILi128EEEEEENS_6half_tENS5_IJlSB_lEEESJ_SK_NS4_8TiledMMAINS4_8MMA_AtomIJNS4_20SM100_MMA_F16BF16_SSISJ_SJ_fLi64ELi256ELNS4_4UMMA5MajorE0ELSP_0ELNSO_7ScaleInE0ELSQ_0EEEEEENS4_6LayoutINS5_IJSB_SB_SB_EEENS5_IJNSA_ILi0EEESV_SV_EEEEENS5_IJNS4_10UnderscoreESY_SY_EEEEENS4_23SM90_TMA_LOAD_MULTICASTENS4_14ComposedLayoutINS4_7SwizzleILi3ELi4ELi3EEENS4_18smem_ptr_flag_bitsILi16EEENST_INS5_IJSC_SF_EEENS5_IJSF_SB_EEEEEEEvNS4_8identityENS4_13SM90_TMA_LOADES1A_vS1B_EENS_8epilogue10collective18CollectiveEpilogueINS1E_23Sm100TmaWarpSpecializedILi4ELi2ELi32ELb1ELb0EEEJSI_NS5_IJNST_ISF_SB_EES1J_EEESJ_SK_SJ_SK_NS1E_6fusion15FusionCallbacksIS1I_NS1L_17LinearCombinationISJ_fSJ_fLNS_15FloatRoundStyleE2EEESI_S1K_JEEENS4_5SM1004TMEM4LOAD26SM100_TMEM_LOAD_16dp256b8xES1C_S1A_NS4_17SM75_U32x4_LDSM_NENS4_14SM90_TMA_STOREES1A_NS4_17SM90_U32x4_STSM_NENS4_39AutoVectorizingCopyWithAssumedAlignmentILi128EEEEEEvvEEEEvNT_6ParamsE,"ax",@progbits
	.align	128
.text._ZN7cutlass13device_kernelINS_4gemm6kernel13GemmUniversalIN4cute5tupleIJiiiiEEENS1_10collective13CollectiveMmaINS1_35MainloopSm100TmaUmmaWarpSpecializedILi2ELi2ELi4ENS5_IJNS4_1CILi1EEENSA_ILi8EEESB_EEEEENS5_IJNSA_ILi64EEENSA_ILi256EEENSA_ILi128EEEEEENS_6half_tENS5_IJlSB_lEEESJ_SK_NS4_8TiledMMAINS4_8MMA_AtomIJNS4_20SM100_MMA_F16BF16_SSISJ_SJ_fLi64ELi256ELNS4_4UMMA5MajorE0ELSP_0ELNSO_7ScaleInE0ELSQ_0EEEEEENS4_6LayoutINS5_IJSB_SB_SB_EEENS5_IJNSA_ILi0EEESV_SV_EEEEENS5_IJNS4_10UnderscoreESY_SY_EEEEENS4_23SM90_TMA_LOAD_MULTICASTENS4_14ComposedLayoutINS4_7SwizzleILi3ELi4ELi3EEENS4_18smem_ptr_flag_bitsILi16EEENST_INS5_IJSC_SF_EEENS5_IJSF_SB_EEEEEEEvNS4_8identityENS4_13SM90_TMA_LOADES1A_vS1B_EENS_8epilogue10collective18CollectiveEpilogueINS1E_23Sm100TmaWarpSpecializedILi4ELi2ELi32ELb1ELb0EEEJSI_NS5_IJNST_ISF_SB_EES1J_EEESJ_SK_SJ_SK_NS1E_6fusion15FusionCallbacksIS1I_NS1L_17LinearCombinationISJ_fSJ_fLNS_15FloatRoundStyleE2EEESI_S1K_JEEENS4_5SM1004TMEM4LOAD26SM100_TMEM_LOAD_16dp256b8xES1C_S1A_NS4_17SM75_U32x4_LDSM_NENS4_14SM90_TMA_STOREES1A_NS4_17SM90_U32x4_STSM_NENS4_39AutoVectorizingCopyWithAssumedAlignmentILi128EEEEEEvvEEEEvNT_6ParamsE:
        .type           _ZN7cutlass13device_kernelINS_4gemm6kernel13GemmUniversalIN4cute5tupleIJiiiiEEENS1_10collective13CollectiveMmaINS1_35MainloopSm100TmaUmmaWarpSpecializedILi2ELi2ELi4ENS5_IJNS4_1CILi1EEENSA_ILi8EEESB_EEEEENS5_IJNSA_ILi64EEENSA_ILi256EEENSA_ILi128EEEEEENS_6half_tENS5_IJlSB_lEEESJ_SK_NS4_8TiledMMAINS4_8MMA_AtomIJNS4_20SM100_MMA_F16BF16_SSISJ_SJ_fLi64ELi256ELNS4_4UMMA5MajorE0ELSP_0ELNSO_7ScaleInE0ELSQ_0EEEEEENS4_6LayoutINS5_IJSB_SB_SB_EEENS5_IJNSA_ILi0EEESV_SV_EEEEENS5_IJNS4_10UnderscoreESY_SY_EEEEENS4_23SM90_TMA_LOAD_MULTICASTENS4_14ComposedLayoutINS4_7SwizzleILi3ELi4ELi3EEENS4_18smem_ptr_flag_bitsILi16EEENST_INS5_IJSC_SF_EEENS5_IJSF_SB_EEEEEEEvNS4_8identityENS4_13SM90_TMA_LOADES1A_vS1B_EENS_8epilogue10collective18CollectiveEpilogueINS1E_23Sm100TmaWarpSpecializedILi4ELi2ELi32ELb1ELb0EEEJSI_NS5_IJNST_ISF_SB_EES1J_EEESJ_SK_SJ_SK_NS1E_6fusion15FusionCallbacksIS1I_NS1L_17LinearCombinationISJ_fSJ_fLNS_15FloatRoundStyleE2EEESI_S1K_JEEENS4_5SM1004TMEM4LOAD26SM100_TMEM_LOAD_16dp256b8xES1C_S1A_NS4_17SM75_U32x4_LDSM_NENS4_14SM90_TMA_STOREES1A_NS4_17SM90_U32x4_STSM_NENS4_39AutoVectorizingCopyWithAssumedAlignmentILi128EEEEEEvvEEEEvNT_6ParamsE,@function
        .size           _ZN7cutlass13device_kernelINS_4gemm6kernel13GemmUniversalIN4cute5tupleIJiiiiEEENS1_10collective13CollectiveMmaINS1_35MainloopSm100TmaUmmaWarpSpecializedILi2ELi2ELi4ENS5_IJNS4_1CILi1EEENSA_ILi8EEESB_EEEEENS5_IJNSA_ILi64EEENSA_ILi256EEENSA_ILi128EEEEEENS_6half_tENS5_IJlSB_lEEESJ_SK_NS4_8TiledMMAINS4_8MMA_AtomIJNS4_20SM100_MMA_F16BF16_SSISJ_SJ_fLi64ELi256ELNS4_4UMMA5MajorE0ELSP_0ELNSO_7ScaleInE0ELSQ_0EEEEEENS4_6LayoutINS5_IJSB_SB_SB_EEENS5_IJNSA_ILi0EEESV_SV_EEEEENS5_IJNS4_10UnderscoreESY_SY_EEEEENS4_23SM90_TMA_LOAD_MULTICASTENS4_14ComposedLayoutINS4_7SwizzleILi3ELi4ELi3EEENS4_18smem_ptr_flag_bitsILi16EEENST_INS5_IJSC_SF_EEENS5_IJSF_SB_EEEEEEEvNS4_8identityENS4_13SM90_TMA_LOADES1A_vS1B_EENS_8epilogue10collective18CollectiveEpilogueINS1E_23Sm100TmaWarpSpecializedILi4ELi2ELi32ELb1ELb0EEEJSI_NS5_IJNST_ISF_SB_EES1J_EEESJ_SK_SJ_SK_NS1E_6fusion15FusionCallbacksIS1I_NS1L_17LinearCombinationISJ_fSJ_fLNS_15FloatRoundStyleE2EEESI_S1K_JEEENS4_5SM1004TMEM4LOAD26SM100_TMEM_LOAD_16dp256b8xES1C_S1A_NS4_17SM75_U32x4_LDSM_NENS4_14SM90_TMA_STOREES1A_NS4_17SM90_U32x4_STSM_NENS4_39AutoVectorizingCopyWithAssumedAlignmentILi128EEEEEEvvEEEEvNT_6ParamsE,(.L_x_177 - _ZN7cutlass13device_kernelINS_4gemm6kernel13GemmUniversalIN4cute5tupleIJiiiiEEENS1_10collective13CollectiveMmaINS1_35MainloopSm100TmaUmmaWarpSpecializedILi2ELi2ELi4ENS5_IJNS4_1CILi1EEENSA_ILi8EEESB_EEEEENS5_IJNSA_ILi64EEENSA_ILi256EEENSA_ILi128EEEEEENS_6half_tENS5_IJlSB_lEEESJ_SK_NS4_8TiledMMAINS4_8MMA_AtomIJNS4_20SM100_MMA_F16BF16_SSISJ_SJ_fLi64ELi256ELNS4_4UMMA5MajorE0ELSP_0ELNSO_7ScaleInE0ELSQ_0EEEEEENS4_6LayoutINS5_IJSB_SB_SB_EEENS5_IJNSA_ILi0EEESV_SV_EEEEENS5_IJNS4_10UnderscoreESY_SY_EEEEENS4_23SM90_TMA_LOAD_MULTICASTENS4_14ComposedLayoutINS4_7SwizzleILi3ELi4ELi3EEENS4_18smem_ptr_flag_bitsILi16EEENST_INS5_IJSC_SF_EEENS5_IJSF_SB_EEEEEEEvNS4_8identityENS4_13SM90_TMA_LOADES1A_vS1B_EENS_8epilogue10collective18CollectiveEpilogueINS1E_23Sm100TmaWarpSpecializedILi4ELi2ELi32ELb1ELb0EEEJSI_NS5_IJNST_ISF_SB_EES1J_EEESJ_SK_SJ_SK_NS1E_6fusion15FusionCallbacksIS1I_NS1L_17LinearCombinationISJ_fSJ_fLNS_15FloatRoundStyleE2EEESI_S1K_JEEENS4_5SM1004TMEM4LOAD26SM100_TMEM_LOAD_16dp256b8xES1C_S1A_NS4_17SM75_U32x4_LDSM_NENS4_14SM90_TMA_STOREES1A_NS4_17SM90_U32x4_STSM_NENS4_39AutoVectorizingCopyWithAssumedAlignmentILi128EEEEEEvvEEEEvNT_6ParamsE)
        .other          _ZN7cutlass13device_kernelINS_4gemm6kernel13GemmUniversalIN4cute5tupleIJiiiiEEENS1_10collective13CollectiveMmaINS1_35MainloopSm100TmaUmmaWarpSpecializedILi2ELi2ELi4ENS5_IJNS4_1CILi1EEENSA_ILi8EEESB_EEEEENS5_IJNSA_ILi64EEENSA_ILi256EEENSA_ILi128EEEEEENS_6half_tENS5_IJlSB_lEEESJ_SK_NS4_8TiledMMAINS4_8MMA_AtomIJNS4_20SM100_MMA_F16BF16_SSISJ_SJ_fLi64ELi256ELNS4_4UMMA5MajorE0ELSP_0ELNSO_7ScaleInE0ELSQ_0EEEEEENS4_6LayoutINS5_IJSB_SB_SB_EEENS5_IJNSA_ILi0EEESV_SV_EEEEENS5_IJNS4_10UnderscoreESY_SY_EEEEENS4_23SM90_TMA_LOAD_MULTICASTENS4_14ComposedLayoutINS4_7SwizzleILi3ELi4ELi3EEENS4_18smem_ptr_flag_bitsILi16EEENST_INS5_IJSC_SF_EEENS5_IJSF_SB_EEEEEEEvNS4_8identityENS4_13SM90_TMA_LOADES1A_vS1B_EENS_8epilogue10collective18CollectiveEpilogueINS1E_23Sm100TmaWarpSpecializedILi4ELi2ELi32ELb1ELb0EEEJSI_NS5_IJNST_ISF_SB_EES1J_EEESJ_SK_SJ_SK_NS1E_6fusion15FusionCallbacksIS1I_NS1L_17LinearCombinationISJ_fSJ_fLNS_15FloatRoundStyleE2EEESI_S1K_JEEENS4_5SM1004TMEM4LOAD26SM100_TMEM_LOAD_16dp256b8xES1C_S1A_NS4_17SM75_U32x4_LDSM_NENS4_14SM90_TMA_STOREES1A_NS4_17SM90_U32x4_STSM_NENS4_39AutoVectorizingCopyWithAssumedAlignmentILi128EEEEEEvvEEEEvNT_6ParamsE,@"STO_CUDA_ENTRY STV_DEFAULT"
_ZN7cutlass13device_kernelINS_4gemm6kernel13GemmUniversalIN4cute5tupleIJiiiiEEENS1_10collective13CollectiveMmaINS1_35MainloopSm100TmaUmmaWarpSpecializedILi2ELi2ELi4ENS5_IJNS4_1CILi1EEENSA_ILi8EEESB_EEEEENS5_IJNSA_ILi64EEENSA_ILi256EEENSA_ILi128EEEEEENS_6half_tENS5_IJlSB_lEEESJ_SK_NS4_8TiledMMAINS4_8MMA_AtomIJNS4_20SM100_MMA_F16BF16_SSISJ_SJ_fLi64ELi256ELNS4_4UMMA5MajorE0ELSP_0ELNSO_7ScaleInE0ELSQ_0EEEEEENS4_6LayoutINS5_IJSB_SB_SB_EEENS5_IJNSA_ILi0EEESV_SV_EEEEENS5_IJNS4_10UnderscoreESY_SY_EEEEENS4_23SM90_TMA_LOAD_MULTICASTENS4_14ComposedLayoutINS4_7SwizzleILi3ELi4ELi3EEENS4_18smem_ptr_flag_bitsILi16EEENST_INS5_IJSC_SF_EEENS5_IJSF_SB_EEEEEEEvNS4_8identityENS4_13SM90_TMA_LOADES1A_vS1B_EENS_8epilogue10collective18CollectiveEpilogueINS1E_23Sm100TmaWarpSpecializedILi4ELi2ELi32ELb1ELb0EEEJSI_NS5_IJNST_ISF_SB_EES1J_EEESJ_SK_SJ_SK_NS1E_6fusion15FusionCallbacksIS1I_NS1L_17LinearCombinationISJ_fSJ_fLNS_15FloatRoundStyleE2EEESI_S1K_JEEENS4_5SM1004TMEM4LOAD26SM100_TMEM_LOAD_16dp256b8xES1C_S1A_NS4_17SM75_U32x4_LDSM_NENS4_14SM90_TMA_STOREES1A_NS4_17SM90_U32x4_STSM_NENS4_39AutoVectorizingCopyWithAssumedAlignmentILi128EEEEEEvvEEEEvNT_6ParamsE:
[----:B------:R-:W1:Y:S01]  /*0000*/  LDC R1, c[0x0][0x37c] ;  /* 0x0000df00ff017b82 */ /* 0x000e620000000800 */
[----:B------:R-:W2:Y:S01]  /*0010*/  S2R R93, SR_TID.X ;  /* 0x00000000005d7919 */ /* 0x000ea20000002100 */
[----:B------:R-:W3:Y:S01]  /*0020*/  LDCU.64 UR8, c[0x0][0x890] ;  /* 0x00011200ff0877ac */ /* 0x000ee20008000a00 */
[----:B------:R-:W-:Y:S02]  /*0030*/  PRMT R81, RZ, 0x7610, R81 ;  /* 0x00007610ff517816 */ /* 0x000fe40000000051 */
[----:B------:R-:W-:Y:S01]  /*0040*/  ELECT P3, URZ, PT ;  /* 0x0000000000ff782f */ /* 0x000fe20003860000 */
[----:B---3--:R-:W-:-:S04]  /*0050*/  UISETP.NE.U32.AND UP0, UPT, UR8, URZ, UPT ;  /* 0x000000ff0800728c */ /* 0x008fc8000bf05070 */
[----:B------:R-:W-:Y:S01]  /*0060*/  UISETP.NE.AND.EX UP0, UPT, UR9, URZ, UPT, UP0 ;  /* 0x000000ff0900728c */ /* 0x000fe2000bf05300 */
[----:B--2---:R-:W-:-:S05]  /*0070*/  SHF.R.U32.HI R82, RZ, 0x5, R93 ;  /* 0x00000005ff527819 */ /* 0x004fca000001165d */
[----:B------:R-:W2:Y:S02]  /*0080*/  SHFL.IDX PT, R0, R82, RZ, 0x1f ;  /* 0x00001fff52007589 */ /* 0x000ea400000e0000 */
[----:B--2---:R-:W-:Y:S01]  /*0090*/  R2UR UR17, R0 ;  /* 0x00000000001172ca */ /* 0x004fe200000e0000 */
[----:B-1----:R-:W-:-:S14]  /*00a0*/  BRA.U UP0, `(.L_x_0) ;  /* 0x0000000100307547 */ /* 0x002fdc000b800000 */
[----:B------:R-:W1:Y:S02]  /*00b0*/  LDCU.64 UR4, c[0x0][0x888] ;  /* 0x00011100ff0477ac */ /* 0x000e640008000a00 */
[----:B-1----:R-:W-:-:S04]  /*00c0*/  UISETP.NE.U32.AND UP0, UPT, UR4, URZ, UPT ;  /* 0x000000ff0400728c */ /* 0x002fc8000bf05070 */
[----:B------:R-:W-:-:S09]  /*00d0*/  UISETP.NE.AND.EX UP0, UPT, UR5, URZ, UPT, UP0 ;  /* 0x000000ff0500728c */ /* 0x000fd2000bf05300 */
[----:B------:R-:W-:Y:S05]  /*00e0*/  BRA.U !UP0, `(.L_x_1) ;  /* 0x0000000108147547 */ /* 0x000fea000b800000 */
[----:B------:R-:W1:Y:S01]  /*00f0*/  LDC.64 R2, c[0x0][0x888] ;  /* 0x00022200ff027b82 */ /* 0x000e620000000a00 */
[----:B------:R-:W1:Y:S02]  /*0100*/  LDCU.64 UR4, c[0x0][0x358] ;  /* 0x00006b00ff0477ac */ /* 0x000e640008000a00 */
[----:B-1----:R1:W5:Y:S01]  /*0110*/  LDG.E R41, desc[UR4][R2.64] ;  /* 0x0000000402297981 */ /* 0x002362000c1e1900 */
[----:B------:R-:W-:Y:S01]  /*0120*/  HFMA2 R81, -RZ, RZ, 0, 5.9604644775390625e-08 ;  /* 0x00000001ff517431 */ /* 0x000fe200000001ff */
[----:B------:R-:W-:Y:S05]  /*0130*/  BRA `(.L_x_0) ;  /* 0x00000000000c7947 */ /* 0x000fea0003800000 */
.L_x_1:
[----:B------:R-:W1:Y:S01]  /*0140*/  LDCU UR4, c[0x0][0x880] ;  /* 0x00011000ff0477ac */ /* 0x000e620008000800 */
[----:B------:R-:W-:Y:S01]  /*0150*/  HFMA2 R81, -RZ, RZ, 0, 5.9604644775390625e-08 ;  /* 0x00000001ff517431 */ /* 0x000fe200000001ff */
[----:B-1----:R-:W-:-:S07]  /*0160*/  MOV R41, UR4 ;  /* 0x0000000400297c02 */ /* 0x002fce0008000f00 */
.L_x_0:
[----:B------:R-:W2:Y:S02]  /*0170*/  LDCU.64 UR4, c[0x0][0x8b0] ;  /* 0x00011600ff0477ac */ /* 0x000ea40008000a00 */
[----:B--2---:R-:W-:-:S04]  /*0180*/  UISETP.NE.U32.AND UP0, UPT, UR4, URZ, UPT ;  /* 0x000000ff0400728c */ /* 0x004fc8000bf05070 */
[----:B------:R-:W-:-:S09]  /*0190*/  UISETP.NE.AND.EX UP0, UPT, UR5, URZ, UPT, UP0 ;  /* 0x000000ff0500728c */ /* 0x000fd2000bf05300 */
[----:B------:R-:W-:Y:S05]  /*01a0*/  BRA.U UP0, `(.L_x_2) ;  /* 0x0000000100287547 */ /* 0x000fea000b800000 */
[----:B------:R-:W2:Y:S02]  /*01b0*/  LDCU.64 UR4, c[0x0][0x8a8] ;  /* 0x00011500ff0477ac */ /* 0x000ea40008000a00 */
[----:B--2---:R-:W-:-:S04]  /*01c0*/  UISETP.NE.U32.AND UP0, UPT, UR4, URZ, UPT ;  /* 0x000000ff0400728c */ /* 0x004fc8000bf05070 */
[----:B------:R-:W-:-:S09]  /*01d0*/  UISETP.NE.AND.EX UP0, UPT, UR5, URZ, UPT, UP0 ;  /* 0x000000ff0500728c */ /* 0x000fd2000bf05300 */
[----:B------:R-:W-:Y:S05]  /*01e0*/  BRA.U !UP0, `(.L_x_3) ;  /* 0x0000000108107547 */ /* 0x000fea000b800000 */
[----:B------:R-:W2:Y:S01]  /*01f0*/  LDC.64 R38, c[0x0][0x8a8] ;  /* 0x00022a00ff267b82 */ /* 0x000ea20000000a00 */
[----:B------:R-:W2:Y:S02]  /*0200*/  LDCU.64 UR4, c[0x0][0x358] ;  /* 0x00006b00ff0477ac */ /* 0x000ea40008000a00 */
[----:B--2---:R2:W5:Y:S01]  /*0210*/  LDG.E R38, desc[UR4][R38.64] ;  /* 0x0000000426267981 */ /* 0x004562000c1e1900 */
[----:B------:R-:W-:Y:S05]  /*0220*/  BRA `(.L_x_2) ;  /* 0x0000000000087947 */ /* 0x000fea0003800000 */
.L_x_3:
[----:B------:R-:W2:Y:S02]  /*0230*/  LDCU UR4, c[0x0][0x8a0] ;  /* 0x00011400ff0477ac */ /* 0x000ea40008000800 */
[----:B--2---:R-:W-:Y:S02]  /*0240*/  MOV R38, UR4 ;  /* 0x0000000400267c02 */ /* 0x004fe40008000f00 */
.L_x_2:
[----:B------:R-:W-:Y:S01]  /*0250*/  IMAD.U32 R0, RZ, RZ, UR17 ;  /* 0x00000011ff007e24 */ /* 0x000fe2000f8e00ff */
[----:B------:R-:W-:Y:S04]  /*0260*/  BSSY.RECONVERGENT B0, `(.L_x_4) ;  /* 0x000000c000007945 */ /* 0x000fe80003800200 */
[C---:B------:R-:W-:Y:S02]  /*0270*/  ISETP.NE.OR P1, PT, R0.reuse, 0x1, !P3 ;  /* 0x000000010000780c */ /* 0x040fe40005f25670 */
[----:B------:R-:W-:-:S11]  /*0280*/  ISETP.NE.OR P0, PT, R0, 0x3, !P3 ;  /* 0x000000030000780c */ /* 0x000fd60005f05670 */
[----:B------:R-:W-:Y:S05]  /*0290*/  @P1 BRA `(.L_x_5) ;  /* 0x0000000000201947 */ /* 0x000fea0003800000 */
[----:B------:R-:W3:Y:S02]  /*02a0*/  LDCU.64 UR4, c[0x0][0x348] ;  /* 0x00006900ff0477ac */ /* 0x000ee40008000a00 */
[----:B---3--:R-:W-:Y:S02]  /*02b0*/  UIADD3 UR6, UP1, UPT, UR4, 0x80, URZ ;  /* 0x0000008004067890 */ /* 0x008fe4000ff3e0ff */
[----:B------:R-:W-:Y:S02]  /*02c0*/  UIADD3 UR4, UP0, UPT, UR4, 0x180, URZ ;  /* 0x0000018004047890 */ /* 0x000fe4000ff1e0ff */
[----:B------:R-:W-:Y:S02]  /*02d0*/  UIADD3.X UR7, UPT, UPT, URZ, UR5, URZ, UP1, !UPT ;  /* 0x00000005ff077290 */ /* 0x000fe40008ffe4ff */
[----:B------:R-:W-:-:S07]  /*02e0*/  UIADD3.X UR5, UPT, UPT, URZ, UR5, URZ, UP0, !UPT ;  /* 0x00000005ff057290 */ /* 0x000fce00087fe4ff */
[----:B------:R3:W-:Y:S02]  /*02f0*/  UTMACCTL.PF [UR6] ;  /* 0x00000000060079b9 */ /* 0x0007e40008040000 */
[----:B------:R3:W-:Y:S02]  /*0300*/  UTMACCTL.PF [UR4] ;  /* 0x00000000040079b9 */ /* 0x0007e40008040000 */
[----:B---3--:R-:W-:Y:S01]  /*0310*/  NOP ;  /* 0x0000000000007918 */ /* 0x008fe20000000000 */
.L_x_5:
[----:B------:R-:W-:Y:S05]  /*0320*/  BSYNC.RECONVERGENT B0 ;  /* 0x0000000000007941 */ /* 0x000fea0003800200 */
.L_x_4:
[----:B------:R-:W-:Y:S04]  /*0330*/  BSSY.RECONVERGENT B0, `(.L_x_6) ;  /* 0x000000a000007945 */ /* 0x000fe80003800200 */
        /* <DEDUP_REMOVED lines=9> */
.L_x_7:
[----:B------:R-:W-:Y:S05]  /*03d0*/  BSYNC.RECONVERGENT B0 ;  /* 0x0000000000007941 */ /* 0x000fea0003800200 */
.L_x_6:
[----:B------:R-:W3:Y:S01]  /*03e0*/  LDCU.64 UR4, c[0x0][0x888] ;  /* 0x00011100ff0477ac */ /* 0x000ee20008000a00 */
[----:B------:R-:W-:Y:S02]  /*03f0*/  UISETP.EQ.U32.AND UP1, UPT, UR8, URZ, UPT ;  /* 0x000000ff0800728c */ /* 0x000fe4000bf22070 */
[----:B------:R-:W-:Y:S02]  /*0400*/  UPLOP3.LUT UP3, UPT, UPT, UPT, UPT, 0x80, 0x8 ;  /* 0x000000000008789c */ /* 0x000fe40003f6f070 */
[----:B---3--:R-:W-:-:S04]  /*0410*/  UISETP.NE.U32.AND UP0, UPT, UR4, URZ, UPT ;  /* 0x000000ff0400728c */ /* 0x008fc8000bf05070 */
[----:B------:R-:W-:-:S04]  /*0420*/  UISETP.NE.AND.EX UP0, UPT, UR5, URZ, UPT, UP0 ;  /* 0x000000ff0500728c */ /* 0x000fc8000bf05300 */
[----:B------:R-:W-:-:S04]  /*0430*/  UISETP.EQ.OR.EX UP2, UPT, UR9, URZ, !UP0, UP1 ;  /* 0x000000ff0900728c */ /* 0x000fc8000c742710 */
[----:B------:R-:W-:-:S06]  /*0440*/  UP2UR UR4, UPR, URZ, 0x4 ;  /* 0x00000004ff047883 */ /* 0x000fcc0008000000 */
[----:B------:R-:W-:Y:S01]  /*0450*/  MOV R84, UR4 ;  /* 0x0000000400547c02 */ /* 0x000fe20008000f00 */
[----:B------:R-:W-:Y:S06]  /*0460*/  BRA.U !UP2, `(.L_x_8) ;  /* 0x000000010a207547 */ /* 0x000fec000b800000 */
[----:B------:R-:W-:Y:S01]  /*0470*/  UISETP.NE.U32.AND UP1, UPT, UR8, URZ, UPT ;  /* 0x000000ff0800728c */ /* 0x000fe2000bf25070 */
[----:B-----5:R-:W-:Y:S01]  /*0480*/  FSETP.NEU.AND P0, PT, R41, RZ, PT ;  /* 0x000000ff2900720b */ /* 0x020fe20003f0d000 */
[----:B------:R-:W-:Y:S02]  /*0490*/  USEL UR4, URZ, 0xffffffff, UP0 ;  /* 0xffffffffff047887 */ /* 0x000fe40008000000 */
[----:B------:R-:W-:-:S10]  /*04a0*/  UISETP.NE.AND.EX UP1, UPT, UR9, URZ, UPT, UP1 ;  /* 0x000000ff0900728c */ /* 0x000fd4000bf25310 */
[----:B------:R-:W-:Y:S01]  /*04b0*/  VOTEU.ANY UP0, P0 ;  /* 0x0000000000ff7886 */ /* 0x000fe20000000100 */
[----:B------:R-:W-:-:S04]  /*04c0*/  @!UP1 USEL UR4, URZ, 0xffffffff, UP0 ;  /* 0xffffffffff049887 */ /* 0x000fc80008000000 */
[----:B------:R-:W-:-:S04]  /*04d0*/  ULOP3.LUT UR4, UR4, 0x1, URZ, 0xc0, !UPT ;  /* 0x0000000104047892 */ /* 0x000fc8000f8ec0ff */
[----:B------:R-:W-:-:S11]  /*04e0*/  UISETP.NE.U32.AND UP3, UPT, UR4, 0x1, UPT ;  /* 0x000000010400788c */ /* 0x000fd6000bf65070 */
.L_x_8:
[----:B-1----:R-:W1:Y:S01]  /*04f0*/  SHFL.IDX PT, R2, R82, RZ, 0x1f ;  /* 0x00001fff52027589 */ /* 0x002e6200000e0000 */
[----:B------:R-:W-:-:S04]  /*0500*/  UISETP.NE.AND UP0, UPT, UR17, 0x2, UPT ;  /* 0x000000021100788c */ /* 0x000fc8000bf05270 */
[----:B------:R-:W-:Y:S01]  /*0510*/  USEL UR40, URZ, 0x1, UP0 ;  /* 0x00000001ff287887 */ /* 0x000fe20008000000 */
[----:B-1----:R-:W-:-:S13]  /*0520*/  ISETP.NE.AND P0, PT, R2, RZ, PT ;  /* 0x000000ff0200720c */ /* 0x002fda0003f05270 */
[----:B------:R-:W-:Y:S05]  /*0530*/  @P0 BRA `(.L_x_9) ;  /* 0x0000000000480947 */ /* 0x000fea0003800000 */
[----:B------:R-:W1:Y:S01]  /*0540*/  S2UR UR4, SR_CgaCtaId ;  /* 0x00000000000479c3 */ /* 0x000e620000008800 */
[----:B------:R-:W-:Y:S01]  /*0550*/  UMOV UR5, 0x400 ;  /* 0x0000040000057882 */ /* 0x000fe20000000000 */
[----:B------:R-:W-:Y:S01]  /*0560*/  UMOV UR8, 0x1 ;  /* 0x0000000100087882 */ /* 0x000fe20000000000 */
[----:B------:R-:W-:Y:S01]  /*0570*/  UMOV UR6, 0x8 ;  /* 0x0000000800067882 */ /* 0x000fe20000000000 */
[----:B------:R-:W-:-:S04]  /*0580*/  UIADD3 UR8, UPT, UPT, -UR8, 0x100000, URZ ;  /* 0x0010000008087890 */ /* 0x000fc8000fffe1ff */
[----:B------:R-:W-:Y:S02]  /*0590*/  USHF.L.U32 UR9, UR8, 0xb, URZ ;  /* 0x0000000b08097899 */ /* 0x000fe400080006ff */
[----:B------:R-:W-:Y:S02]  /*05a0*/  USHF.L.U32 UR8, UR8, 0x1, URZ ;  /* 0x0000000108087899 */ /* 0x000fe400080006ff */
[----:B------:R-:W-:-:S04]  /*05b0*/  UIADD3 UR6, UPT, UPT, -UR6, 0x100000, URZ ;  /* 0x0010000006067890 */ /* 0x000fc8000fffe1ff */
[----:B------:R-:W-:Y:S02]  /*05c0*/  USHF.L.U32 UR7, UR6, 0xb, URZ ;  /* 0x0000000b06077899 */ /* 0x000fe400080006ff */
[----:B------:R-:W-:Y:S01]  /*05d0*/  USHF.L.U32 UR6, UR6, 0x1, URZ ;  /* 0x0000000106067899 */ /* 0x000fe200080006ff */
[----:B------:R-:W-:Y:S01]  /*05e0*/  ELECT P0, URZ, PT ;  /* 0x0000000000ff782f */ /* 0x000fe20003800000 */
[----:B-1----:R-:W-:Y:S01]  /*05f0*/  ULEA UR4, UR4, UR5, 0x18 ;  /* 0x0000000504047291 */ /* 0x002fe2000f8ec0ff */
[----:B------:R-:W1:Y:S11]  /*0600*/  FENCE.VIEW.ASYNC.S ;  /* 0x00000000000073c6 */ /* 0x000e760000000000 */
[----:B-1----:R1:W3:Y:S01]  /*0610*/  SYNCS.EXCH.64 URZ, [UR4], UR8 ;  /* 0x0000000804ff75b2 */ /* 0x0022e20008000100 */
[----:B------:R1:W4:Y:S01]  /*0620*/  SYNCS.EXCH.64 URZ, [UR4+0x10], UR6 ;  /* 0x0000100604ff75b2 */ /* 0x0003220008000100 */
[----:B------:R1:W1:Y:S01]  /*0630*/  SYNCS.EXCH.64 URZ, [UR4+0x8], UR8 ;  /* 0x0000080804ff75b2 */ /* 0x0002620008000100 */
[----:B------:R1:W1:Y:S01]  /*0640*/  SYNCS.EXCH.64 URZ, [UR4+0x18], UR6 ;  /* 0x0000180604ff75b2 */ /* 0x0002620008000100 */
[----:B------:R-:W-:Y:S01]  /*0650*/  NOP ;  /* 0x0000000000007918 */ /* 0x000fe20000000000 */
.L_x_9:
[----:B------:R-:W2:Y:S01]  /*0660*/  SHFL.IDX PT, R2, R82, RZ, 0x1f ;  /* 0x00001fff52027589 */ /* 0x000ea200000e0000 */
[----:B------:R-:W-:Y:S01]  /*0670*/  NOP ;  /* 0x0000000000007918 */ /* 0x000fe20000000000 */
[----:B--2---:R-:W-:-:S13]  /*0680*/  ISETP.NE.AND P0, PT, R2, 0x1, PT ;  /* 0x000000010200780c */ /* 0x004fda0003f05270 */
[----:B------:R-:W-:Y:S05]  /*0690*/  @P0 BRA `(.L_x_10) ;  /* 0x0000000000580947 */ /* 0x000fea0003800000 */
[----:B-1----:R-:W1:Y:S01]  /*06a0*/  S2UR UR4, SR_CgaCtaId ;  /* 0x00000000000479c3 */ /* 0x002e620000008800 */
        /* <DEDUP_REMOVED lines=12> */
[----:B-1----:R2:W1:Y:S01]  /*0770*/  SYNCS.EXCH.64 URZ, [UR4+0x20], UR8 ;  /* 0x0000200804ff75b2 */ /* 0x0024620008000100 */
[----:B------:R2:W1:Y:S01]  /*0780*/  SYNCS.EXCH.64 URZ, [UR4+0x40], UR6 ;  /* 0x0000400604ff75b2 */ /* 0x0004620008000100 */
[----:B------:R2:W1:Y:S01]  /*0790*/  SYNCS.EXCH.64 URZ, [UR4+0x28], UR8 ;  /* 0x0000280804ff75b2 */ /* 0x0004620008000100 */
[----:B------:R2:W1:Y:S01]  /*07a0*/  SYNCS.EXCH.64 URZ, [UR4+0x48], UR6 ;  /* 0x0000480604ff75b2 */ /* 0x0004620008000100 */
[----:B------:R2:W1:Y:S01]  /*07b0*/  SYNCS.EXCH.64 URZ, [UR4+0x30], UR8 ;  /* 0x0000300804ff75b2 */ /* 0x0004620008000100 */
[----:B------:R2:W1:Y:S01]  /*07c0*/  SYNCS.EXCH.64 URZ, [UR4+0x50], UR6 ;  /* 0x0000500604ff75b2 */ /* 0x0004620008000100 */
[----:B------:R2:W1:Y:S01]  /*07d0*/  SYNCS.EXCH.64 URZ, [UR4+0x38], UR8 ;  /* 0x0000380804ff75b2 */ /* 0x0004620008000100 */
[----:B------:R2:W1:Y:S02]  /*07e0*/  SYNCS.EXCH.64 URZ, [UR4+0x58], UR6 ;  /* 0x0000580604ff75b2 */ /* 0x0004640008000100 */
[----:B--2---:R-:W-:Y:S01]  /*07f0*/  NOP ;  /* 0x0000000000007918 */ /* 0x004fe20000000000 */
.L_x_10:
[----:B------:R-:W2:Y:S01]  /*0800*/  SHFL.IDX PT, R2, R82, RZ, 0x1f ;  /* 0x00001fff52027589 */ /* 0x000ea200000e0000 */
[----:B------:R-:W-:Y:S01]  /*0810*/  NOP ;  /* 0x0000000000007918 */ /* 0x000fe20000000000 */
[----:B--2---:R-:W-:-:S13]  /*0820*/  ISETP.NE.AND P0, PT, R2, 0x3, PT ;  /* 0x000000030200780c */ /* 0x004fda0003f05270 */
[----:B------:R-:W-:Y:S05]  /*0830*/  @P0 BRA `(.L_x_11) ;  /* 0x0000000000300947 */ /* 0x000fea0003800000 */
[----:B-1----:R-:W1:Y:S01]  /*0840*/  S2UR UR4, SR_CgaCtaId ;  /* 0x00000000000479c3 */ /* 0x002e620000008800 */
[----:B------:R-:W-:Y:S01]  /*0850*/  UMOV UR6, 0x400 ;  /* 0x0000040000067882 */ /* 0x000fe20000000000 */
[----:B------:R-:W-:Y:S01]  /*0860*/  UMOV UR5, 0x20 ;  /* 0x0000002000057882 */ /* 0x000fe20000000000 */
[----:B------:R-:W-:Y:S01]  /*0870*/  ELECT P0, URZ, PT ;  /* 0x0000000000ff782f */ /* 0x000fe20003800000 */
[----:B-1----:R-:W-:Y:S02]  /*0880*/  ULEA UR6, UR4, UR6, 0x18 ;  /* 0x0000000604067291 */ /* 0x002fe4000f8ec0ff */
[----:B------:R-:W-:-:S04]  /*0890*/  UIADD3 UR4, UPT, UPT, -UR5, 0x100000, URZ ;  /* 0x0010000005047890 */ /* 0x000fc8000fffe1ff */
[----:B------:R-:W-:Y:S02]  /*08a0*/  USHF.L.U32 UR5, UR4, 0xb, URZ ;  /* 0x0000000b04057899 */ /* 0x000fe400080006ff */
[----:B------:R-:W-:Y:S01]  /*08b0*/  USHF.L.U32 UR4, UR4, 0x1, URZ ;  /* 0x0000000104047899 */ /* 0x000fe200080006ff */
[----:B------:R-:W1:Y:S11]  /*08c0*/  FENCE.VIEW.ASYNC.S ;  /* 0x00000000000073c6 */ /* 0x000e760000000000 */
[----:B-1----:R2:W1:Y:S01]  /*08d0*/  SYNCS.EXCH.64 URZ, [UR6+0x60], UR4 ;  /* 0x0000600406ff75b2 */ /* 0x0024620008000100 */
[----:B------:R2:W1:Y:S02]  /*08e0*/  SYNCS.EXCH.64 URZ, [UR6+0x68], UR4 ;  /* 0x0000680406ff75b2 */ /* 0x0004640008000100 */
[----:B--2---:R-:W-:Y:S01]  /*08f0*/  NOP ;  /* 0x0000000000007918 */ /* 0x004fe20000000000 */
.L_x_11:
[----:B------:R-:W2:Y:S01]  /*0900*/  SHFL.IDX PT, R2, R82, RZ, 0x1f ;  /* 0x00001fff52027589 */ /* 0x000ea200000e0000 */
[----:B------:R-:W-:Y:S01]  /*0910*/  NOP ;  /* 0x0000000000007918 */ /* 0x000fe20000000000 */
[----:B--2---:R-:W-:-:S13]  /*0920*/  ISETP.NE.AND P0, PT, R2, 0x4, PT ;  /* 0x000000040200780c */ /* 0x004fda0003f05270 */
[----:B------:R-:W-:Y:S05]  /*0930*/  @P0 BRA `(.L_x_12) ;  /* 0x00000000004c0947 */ /* 0x000fea0003800000 */
[----:B-1----:R-:W1:Y:S01]  /*0940*/  S2UR UR6, SR_CgaCtaId ;  /* 0x00000000000679c3 */ /* 0x002e620000008800 */
[----:B------:R-:W-:Y:S01]  /*0950*/  UMOV UR4, 0x720 ;  /* 0x0000072000047882 */ /* 0x000fe20000000000 */
[----:B------:R-:W-:Y:S01]  /*0960*/  UMOV UR5, 0x400 ;  /* 0x0000040000057882 */ /* 0x000fe20000000000 */
[----:B------:R-:W-:Y:S01]  /*0970*/  USEL UR4, UR4, 0x620, UP3 ;  /* 0x0000062004047887 */ /* 0x000fe20009800000 */
[----:B------:R-:W-:Y:S01]  /*0980*/  UMOV UR8, 0x1 ;  /* 0x0000000100087882 */ /* 0x000fe20000000000 */
[----:B------:R-:W-:Y:S01]  /*0990*/  ELECT P0, URZ, PT ;  /* 0x0000000000ff782f */ /* 0x000fe20003800000 */
[----:B------:R-:W-:-:S04]  /*09a0*/  UIADD3 UR8, UPT, UPT, -UR8, 0x100000, URZ ;  /* 0x0010000008087890 */ /* 0x000fc8000fffe1ff */
[----:B------:R-:W-:Y:S02]  /*09b0*/  USHF.L.U32 UR9, UR8, 0xb, URZ ;  /* 0x0000000b08097899 */ /* 0x000fe400080006ff */
[----:B------:R-:W-:Y:S02]  /*09c0*/  USHF.L.U32 UR8, UR8, 0x1, URZ ;  /* 0x0000000108087899 */ /* 0x000fe400080006ff */
[----:B-1----:R-:W-:Y:S02]  /*09d0*/  ULEA UR6, UR6, UR5, 0x18 ;  /* 0x0000000506067291 */ /* 0x002fe4000f8ec0ff */
[----:B------:R-:W-:-:S04]  /*09e0*/  UIADD3 UR4, UPT, UPT, -UR4, 0x100000, URZ ;  /* 0x0010000004047890 */ /* 0x000fc8000fffe1ff */
[----:B------:R-:W-:Y:S02]  /*09f0*/  USHF.L.U32 UR5, UR4, 0xb, URZ ;  /* 0x0000000b04057899 */ /* 0x000fe400080006ff */
[----:B------:R-:W-:Y:S01]  /*0a00*/  USHF.L.U32 UR4, UR4, 0x1, URZ ;  /* 0x0000000104047899 */ /* 0x000fe200080006ff */
[----:B------:R-:W1:Y:S03]  /*0a10*/  FENCE.VIEW.ASYNC.S ;  /* 0x00000000000073c6 */ /* 0x000e660000000000 */
[----:B-1----:R2:W1:Y:S08]  /*0a20*/  SYNCS.EXCH.64 URZ, [UR6+0x70], UR8 ;  /* 0x0000700806ff75b2 */ /* 0x0024700008000100 */
[----:B------:R2:W1:Y:S01]  /*0a30*/  SYNCS.EXCH.64 URZ, [UR6+0x80], UR4 ;  /* 0x0000800406ff75b2 */ /* 0x0004620008000100 */
[----:B------:R2:W1:Y:S01]  /*0a40*/  SYNCS.EXCH.64 URZ, [UR6+0x78], UR8 ;  /* 0x0000780806ff75b2 */ /* 0x0004620008000100 */
[----:B------:R2:W1:Y:S02]  /*0a50*/  SYNCS.EXCH.64 URZ, [UR6+0x88], UR4 ;  /* 0x0000880406ff75b2 */ /* 0x0004640008000100 */
[----:B--2---:R-:W-:Y:S01]  /*0a60*/  NOP ;  /* 0x0000000000007918 */ /* 0x004fe20000000000 */
.L_x_12:
        /* <DEDUP_REMOVED lines=26> */
.L_x_13:
[----:B------:R-:W2:Y:S01]  /*0c10*/  SHFL.IDX PT, R2, R82, RZ, 0x1f ;  /* 0x00001fff52027589 */ /* 0x000ea200000e0000 */
[----:B------:R-:W1:Y:S01]  /*0c20*/  S2UR UR47, SR_CgaCtaId ;  /* 0x00000000002f79c3 */ /* 0x000e620000008800 */
[----:B------:R-:W-:Y:S01]  /*0c30*/  NOP ;  /* 0x0000000000007918 */ /* 0x000fe20000000000 */
[----:B--2---:R-:W-:-:S13]  /*0c40*/  ISETP.NE.AND P0, PT, R2, 0x3, PT ;  /* 0x000000030200780c */ /* 0x004fda0003f05270 */
[----:B-1----:R-:W-:Y:S05]  /*0c50*/  @P0 BRA `(.L_x_14) ;  /* 0x0000000000340947 */ /* 0x002fea0003800000 */
[----:B------:R-:W-:Y:S01]  /*0c60*/  UMOV UR4, 0x400 ;  /* 0x0000040000047882 */ /* 0x000fe20000000000 */
[----:B------:R-:W-:Y:S01]  /*0c70*/  UMOV UR6, 0x20 ;  /* 0x0000002000067882 */ /* 0x000fe20000000000 */
[----:B------:R-:W-:Y:S02]  /*0c80*/  ULEA UR4, UR47, UR4, 0x18 ;  /* 0x000000042f047291 */ /* 0x000fe4000f8ec0ff */
[----:B------:R-:W-:-:S04]  /*0c90*/  UIADD3 UR6, UPT, UPT, -UR6, 0x100000, URZ ;  /* 0x0010000006067890 */ /* 0x000fc8000fffe1ff */
[----:B------:R-:W-:Y:S02]  /*0ca0*/  USHF.L.U32 UR7, UR6, 0xb, URZ ;  /* 0x0000000b06077899 */ /* 0x000fe400080006ff */
[----:B------:R-:W-:Y:S01]  /*0cb0*/  USHF.L.U32 UR6, UR6, 0x1, URZ ;  /* 0x0000000106067899 */ /* 0x000fe200080006ff */
[----:B------:R-:W-:Y:S01]  /*0cc0*/  ELECT P0, URZ, PT ;  /* 0x0000000000ff782f */ /* 0x000fe20003800000 */
[----:B------:R-:W1:Y:S10]  /*0cd0*/  FENCE.VIEW.ASYNC.S ;  /* 0x00000000000073c6 */ /* 0x000e740000000000 */
[----:B-1----:R1:W2:Y:S01]  /*0ce0*/  SYNCS.EXCH.64 URZ, [UR4+0xd0], UR6 ;  /* 0x0000d00604ff75b2 */ /* 0x0022a20008000100 */
[----:B------:R1:W1:Y:S01]  /*0cf0*/  SYNCS.EXCH.64 URZ, [UR4+0xe0], UR6 ;  /* 0x0000e00604ff75b2 */ /* 0x0002620008000100 */
[----:B------:R1:W1:Y:S01]  /*0d00*/  SYNCS.EXCH.64 URZ, [UR4+0xd8], UR6 ;  /* 0x0000d80604ff75b2 */ /* 0x0002620008000100 */
[----:B------:R1:W1:Y:S01]  /*0d10*/  SYNCS.EXCH.64 URZ, [UR4+0xe8], UR6 ;  /* 0x0000e80604ff75b2 */ /* 0x0002620008000100 */
[----:B------:R-:W-:Y:S01]  /*0d20*/  NOP ;  /* 0x0000000000007918 */ /* 0x000fe20000000000 */
.L_x_14:
[----:B-1----:R-:W1:Y:S01]  /*0d30*/  LDCU UR4, c[0x0][0x36c] ;  /* 0x00006d80ff0477ac */ /* 0x002e620008000800 */
[----:B------:R-:W-:Y:S01]  /*0d40*/  ISETP.NE.OR P3, PT, R0, 0x2, !P3 ;  /* 0x000000020000780c */ /* 0x000fe20005f65670 */
[----:B------:R-:W-:Y:S01]  /*0d50*/  NOP ;  /* 0x0000000000007918 */ /* 0x000fe20000000000 */
[----:B------:R-:W-:Y:S01]  /*0d60*/  LOP3.LUT R0, R93, 0x1f, RZ, 0xc0, !PT ;  /* 0x0000001f5d007812 */ /* 0x000fe200078ec0ff */
[----:B------:R-:W-:Y:S02]  /*0d70*/  UISETP.NE.AND UP4, UPT, UR17, URZ, UPT ;  /* 0x000000ff1100728c */ /* 0x000fe4000bf85270 */
[----:B-1----:R-:W-:-:S09]  /*0d80*/  UISETP.EQ.U32.AND UP5, UPT, UR4, 0x1, UPT ;  /* 0x000000010400788c */ /* 0x002fd2000bfa2070 */
[----:B------:R-:W-:Y:S05]  /*0d90*/  BRA.U !UP5, `(.L_x_15) ;  /* 0x000000010d087547 */ /* 0x000fea000b800000 */
[----:B--234-:R-:W-:Y:S01]  /*0da0*/  UCGABAR_ARV ;  /* 0x00000000000079c7 */ /* 0x01cfe20008000000 */
[----:B------:R-:W-:Y:S05]  /*0db0*/  BRA `(.L_x_16) ;  /* 0x0000000000047947 */ /* 0x000fea0003800000 */
.L_x_15:
[----:B--234-:R-:W-:Y:S01]  /*0dc0*/  NOP ;  /* 0x0000000000007918 */ /* 0x01cfe20000000000 */
.L_x_16:
[----:B------:R-:W1:Y:S01]  /*0dd0*/  S2UR UR7, SR_CTAID.X ;  /* 0x00000000000779c3 */ /* 0x000e620000002500 */
[----:B------:R-:W-:-:S05]  /*0de0*/  CS2R.32 R83, SR_CgaSize ;  /* 0x0000000000537805 */ /* 0x000fca0000008a00 */
[----:B------:R-:W-:-:S05]  /*0df0*/  IMAD R83, R83, -0xa0, RZ ;  /* 0xffffff6053537824 */ /* 0x000fca00078e02ff */
[----:B------:R-:W-:-:S14]  /*0e00*/  R2UR UR5, R83 ;  /* 0x00000000530572ca */ /* 0x000fdc00000e0000 */
[----:B------:R-:W2:Y:S01]  /*0e10*/  LDCU UR5, c[0x0][UR5+0x2b0] ;  /* 0x00005600050577ac */ /* 0x000ea20008000800 */
[----:B------:R-:W-:-:S05]  /*0e20*/  CS2R.32 R83, SR_CgaSize ;  /* 0x0000000000537805 */ /* 0x000fca0000008a00 */
[----:B------:R-:W-:-:S05]  /*0e30*/  IMAD R83, R83, -0xa0, RZ ;  /* 0xffffff6053537824 */ /* 0x000fca00078e02ff */
[----:B------:R-:W-:-:S14]  /*0e40*/  R2UR UR4, R83 ;  /* 0x00000000530472ca */ /* 0x000fdc00000e0000 */
[----:B------:R-:W3:Y:S01]  /*0e50*/  LDCU UR4, c[0x0][UR4+0x2b4] ;  /* 0x00005680040477ac */ /* 0x000ee20008000800 */
[----:B------:R-:W4:Y:S01]  /*0e60*/  S2UR UR8, SR_CTAID.Y ;  /* 0x00000000000879c3 */ /* 0x000f220000002600 */
[----:B------:R-:W-:-:S05]  /*0e70*/  CS2R.32 R83, SR_CgaSize ;  /* 0x0000000000537805 */ /* 0x000fca0000008a00 */
[----:B------:R-:W-:-:S05]  /*0e80*/  IMAD R83, R83, -0xa0, RZ ;  /* 0xffffff6053537824 */ /* 0x000fca00078e02ff */
[----:B------:R-:W-:-:S14]  /*0e90*/  R2UR UR9, R83 ;  /* 0x00000000530972ca */ /* 0x000fdc00000e0000 */
[----:B------:R-:W3:Y:S01]  /*0ea0*/  LDCU UR9, c[0x0][UR9+0x2a0] ;  /* 0x00005400090977ac */ /* 0x000ee20008000800 */
[----:B------:R-:W3:Y:S01]  /*0eb0*/  LDCU UR21, c[0x0][0xb24] ;  /* 0x00016480ff1577ac */ /* 0x000ee20008000800 */
[----:B------:R-:W1:Y:S01]  /*0ec0*/  S2UR UR36, SR_CTAID.Z ;  /* 0x00000000002479c3 */ /* 0x000e620000002700 */
[----:B------:R-:W-:-:S05]  /*0ed0*/  CS2R.32 R83, SR_CgaSize ;  /* 0x0000000000537805 */ /* 0x000fca0000008a00 */
[----:B------:R-:W-:-:S05]  /*0ee0*/  IMAD R83, R83, -0xa0, RZ ;  /* 0xffffff6053537824 */ /* 0x000fca00078e02ff */
[----:B------:R-:W-:-:S14]  /*0ef0*/  R2UR UR63, R83 ;  /* 0x00000000533f72ca */ /* 0x000fdc00000e0000 */
[----:B------:R-:W3:Y:S01]  /*0f00*/  LDCU UR63, c[0x0][UR63+0x2a4] ;  /* 0x000054803f3f77ac */ /* 0x000ee20008000800 */
[----:B------:R-:W3:Y:S01]  /*0f10*/  LDCU UR42, c[0x0][0xb24] ;  /* 0x00016480ff2a77ac */ /* 0x000ee20008000800 */
[----:B-1----:R-:W-:Y:S01]  /*0f20*/  I2FP.F32.U32 R3, UR7 ;  /* 0x0000000700037c45 */ /* 0x002fe20008201000 */
[----:B------:R-:W1:Y:S04]  /*0f30*/  LDCU UR28, c[0x0][0xb30] ;  /* 0x00016600ff1c77ac */ /* 0x000e680008000800 */
[----:B--2---:R-:W-:Y:S01]  /*0f40*/  FMUL R3, R3, UR5 ;  /* 0x0000000503037c20 */ /* 0x004fe20008400000 */
[----:B------:R-:W-:Y:S01]  /*0f50*/  USHF.L.U32 UR26, UR47, 0x9, URZ ;  /* 0x000000092f1a7899 */ /* 0x000fe200080006ff */
[----:B----4-:R-:W-:Y:S01]  /*0f60*/  I2FP.F32.U32 R2, UR8 ;  /* 0x0000000800027c45 */ /* 0x010fe20008201000 */
[----:B---3--:R-:W-:-:S03]  /*0f70*/  UISETP.GE.AND UP2, UPT, UR21, 0x1, UPT ;  /* 0x000000011500788c */ /* 0x008fc6000bf46270 */
[----:B------:R-:W2:Y:S01]  /*0f80*/  F2I.U32.TRUNC.NTZ R3, R3 ;  /* 0x0000000300037305 */ /* 0x000ea2000020f000 */
[----:B------:R-:W-:Y:S01]  /*0f90*/  UMOV UR16, UR7 ;  /* 0x0000000700107c82 */ /* 0x000fe20008000000 */
[----:B------:R-:W-:Y:S01]  /*0fa0*/  FMUL R2, R2, UR4 ;  /* 0x0000000402027c20 */ /* 0x000fe20008400000 */
[----:B------:R-:W-:-:S05]  /*0fb0*/  UMOV UR20, UR8 ;  /* 0x0000000800147c82 */ /* 0x000fca0008000000 */
[----:B------:R-:W3:Y:S01]  /*0fc0*/  F2I.U32.TRUNC.NTZ R2, R2 ;  /* 0x0000000200027305 */ /* 0x000ee2000020f000 */
[----:B--2---:R-:W-:Y:S02]  /*0fd0*/  R2UR UR4, R3 ;  /* 0x00000000030472ca */ /* 0x004fe400000e0000 */
[----:B---3--:R-:W-:Y:S02]  /*0fe0*/  R2UR UR6, R2 ;  /* 0x00000000020672ca */ /* 0x008fe400000e0000 */
[----:B------:R-:W-:-:S09]  /*0ff0*/  PRMT R2, RZ, 0x7610, R2 ;  /* 0x00007610ff027816 */ /* 0x000fd20000000002 */
[----:B------:R-:W-:-:S04]  /*1000*/  UIADD3 UR5, UPT, UPT, -UR4, URZ, URZ ;  /* 0x000000ff04057290 */ /* 0x000fc8000fffe1ff */
[----:B------:R-:W-:Y:S02]  /*1010*/  UIMAD UR5, UR9, UR5, UR7 ;  /* 0x00000005090572a4 */ /* 0x000fe4000f8e0207 */
[----:B------:R-:W-:-:S04]  /*1020*/  UIADD3 UR4, UPT, UPT, -UR6, URZ, URZ ;  /* 0x000000ff06047290 */ /* 0x000fc8000fffe1ff */
[----:B------:R-:W-:Y:S01]  /*1030*/  IMAD.U32 R83, RZ, RZ, UR5 ;  /* 0x00000005ff537e24 */ /* 0x000fe2000f8e00ff */
[----:B------:R-:W-:Y:S01]  /*1040*/  UIMAD UR63, UR63, UR4, UR8 ;  /* 0x000000043f3f72a4 */ /* 0x000fe2000f8e0208 */
[----:B-1----:R-:W-:Y:S11]  /*1050*/  BRA.U UP4, `(.L_x_17) ;  /* 0x00000001047c7547 */ /* 0x002ff6000b800000 */
[----:B------:R-:W-:Y:S01]  /*1060*/  UISETP.NE.AND UP0, UPT, UR63, 0x1, UPT ;  /* 0x000000013f00788c */ /* 0x000fe2000bf05270 */
[----:B------:R-:W-:Y:S01]  /*1070*/  R2UR UR8, R83 ;  /* 0x00000000530872ca */ /* 0x000fe200000e0000 */
[----:B------:R-:W-:Y:S02]  /*1080*/  UISETP.NE.AND UP1, UPT, UR63, 0x2, UPT ;  /* 0x000000023f00788c */ /* 0x000fe4000bf25270 */
[----:B------:R-:W-:Y:S02]  /*1090*/  USEL UR5, URZ, 0x2, UP0 ;  /* 0x00000002ff057887 */ /* 0x000fe40008000000 */
[----:B------:R-:W-:Y:S02]  /*10a0*/  UISETP.NE.AND UP0, UPT, UR63, 0x3, UPT ;  /* 0x000000033f00788c */ /* 0x000fe4000bf05270 */
[----:B------:R-:W-:Y:S02]  /*10b0*/  USEL UR4, URZ, 0x4, UP1 ;  /* 0x00000004ff047887 */ /* 0x000fe40008800000 */
[----:B------:R-:W-:-:S02]  /*10c0*/  UISETP.NE.AND UP1, UPT, UR63, 0x4, UPT ;  /* 0x000000043f00788c */ /* 0x000fc4000bf25270 */
[----:B------:R-:W-:Y:S02]  /*10d0*/  USEL UR7, URZ, 0x8, UP0 ;  /* 0x00000008ff077887 */ /* 0x000fe40008000000 */
[----:B------:R-:W-:Y:S02]  /*10e0*/  UISETP.NE.AND UP0, UPT, UR63, 0x5, UPT ;  /* 0x000000053f00788c */ /* 0x000fe4000bf05270 */
[----:B------:R-:W-:Y:S02]  /*10f0*/  USEL UR6, URZ, 0x10, UP1 ;  /* 0x00000010ff067887 */ /* 0x000fe40008800000 */
[----:B------:R-:W-:Y:S02]  /*1100*/  UISETP.NE.AND UP1, UPT, UR63, 0x6, UPT ;  /* 0x000000063f00788c */ /* 0x000fe4000bf25270 */
[----:B------:R-:W-:Y:S02]  /*1110*/  USEL UR11, URZ, 0x20, UP0 ;  /* 0x00000020ff0b7887 */ /* 0x000fe40008000000 */
[----:B------:R-:W-:-:S02]  /*1120*/  UISETP.NE.AND UP0, UPT, UR63, 0x7, UPT ;  /* 0x000000073f00788c */ /* 0x000fc4000bf05270 */
[----:B------:R-:W-:Y:S02]  /*1130*/  USEL UR12, URZ, 0x40, UP1 ;  /* 0x00000040ff0c7887 */ /* 0x000fe40008800000 */
[----:B------:R-:W-:Y:S02]  /*1140*/  UISETP.NE.AND UP1, UPT, UR63, URZ, UPT ;  /* 0x000000ff3f00728c */ /* 0x000fe4000bf25270 */
[----:B------:R-:W-:Y:S02]  /*1150*/  USEL UR13, URZ, 0x80, UP0 ;  /* 0x00000080ff0d7887 */ /* 0x000fe40008000000 */
[----:B------:R-:W-:Y:S02]  /*1160*/  UISETP.NE.AND UP0, UPT, UR8, URZ, UPT ;  /* 0x000000ff0800728c */ /* 0x000fe4000bf05270 */
[----:B------:R-:W-:Y:S02]  /*1170*/  UISETP.EQ.OR UP1, UPT, UR8, URZ, !UP1 ;  /* 0x000000ff0800728c */ /* 0x000fe4000cf22670 */
[----:B------:R-:W-:-:S02]  /*1180*/  USEL UR9, UR5, 0x2, UP0 ;  /* 0x0000000205097887 */ /* 0x000fc40008000000 */
[----:B------:R-:W-:Y:S02]  /*1190*/  USEL UR4, UR4, 0x4, UP0 ;  /* 0x0000000404047887 */ /* 0x000fe40008000000 */
[----:B------:R-:W-:Y:S02]  /*11a0*/  USEL UR5, URZ, 0x1, !UP1 ;  /* 0x00000001ff057887 */ /* 0x000fe4000c800000 */
[----:B------:R-:W-:Y:S02]  /*11b0*/  USEL UR10, UR7, 0x8, UP0 ;  /* 0x00000008070a7887 */ /* 0x000fe40008000000 */
[----:B------:R-:W-:Y:S02]  /*11c0*/  USEL UR8, UR6, 0x10, UP0 ;  /* 0x0000001006087887 */ /* 0x000fe40008000000 */
[----:B------:R-:W-:Y:S02]  /*11d0*/  UIADD3 UR4, UPT, UPT, UR4, UR9, UR5 ;  /* 0x0000000904047290 */ /* 0x000fe4000fffe005 */
[----:B------:R-:W-:-:S02]  /*11e0*/  USEL UR7, UR11, 0x20, UP0 ;  /* 0x000000200b077887 */ /* 0x000fc40008000000 */
[----:B------:R-:W-:Y:S02]  /*11f0*/  USEL UR6, UR12, 0x40, UP0 ;  /* 0x000000400c067887 */ /* 0x000fe40008000000 */
[----:B------:R-:W-:Y:S02]  /*1200*/  UIADD3 UR4, UPT, UPT, UR8, UR10, UR4 ;  /* 0x0000000a08047290 */ /* 0x000fe4000fffe004 */
[----:B------:R-:W-:Y:S02]  /*1210*/  USEL UR5, UR13, 0x80, UP0 ;  /* 0x000000800d057887 */ /* 0x000fe40008000000 */
[----:B------:R-:W-:-:S04]  /*1220*/  UIADD3 UR4, UPT, UPT, UR6, UR7, UR4 ;  /* 0x0000000706047290 */ /* 0x000fc8000fffe004 */
[----:B------:R-:W-:-:S06]  /*1230*/  UIADD3 UR4, UPT, UPT, UR4, UR5, URZ ;  /* 0x0000000504047290 */ /* 0x000fcc000fffe0ff */
[----:B------:R-:W-:Y:S02]  /*1240*/  MOV R2, UR4 ;  /* 0x0000000400027c02 */ /* 0x000fe40008000f00 */
.L_x_17:
[----:B------:R-:W-:Y:S05]  /*1250*/  BRA.U !UP2, `(.L_x_18) ;  /* 0x000000010ad47547 */ /* 0x000fea000b800000 */
[----:B------:R-:W1:Y:S01]  /*1260*/  LDCU.128 UR12, c[0x0][0xb10] ;  /* 0x00016200ff0c77ac */ /* 0x000e620008000c00 */
[----:B------:R-:W2:Y:S01]  /*1270*/  LDCU UR6, c[0x0][0x370] ;  /* 0x00006e00ff0677ac */ /* 0x000ea20008000800 */
[----:B------:R-:W3:Y:S01]  /*1280*/  LDCU UR5, c[0x0][0x374] ;  /* 0x00006e80ff0577ac */ /* 0x000ee20008000800 */
[----:B------:R-:W4:Y:S01]  /*1290*/  LDCU UR27, c[0x0][0xb0c] ;  /* 0x00016180ff1b77ac */ /* 0x000f220008000800 */
[----:B------:R-:W4:Y:S01]  /*12a0*/  LDCU UR4, c[0x0][0xb20] ;  /* 0x00016400ff0477ac */ /* 0x000f220008000800 */
[----:B------:R-:W4:Y:S01]  /*12b0*/  LDCU.64 UR8, c[0x0][0xb28] ;  /* 0x00016500ff0877ac */ /* 0x000f220008000a00 */
[----:B-1----:R-:W-:Y:S02]  /*12c0*/  UISETP.NE.AND UP0, UPT, UR14, 0x1, UPT ;  /* 0x000000010e00788c */ /* 0x002fe4000bf05270 */
[----:B---3--:R-:W-:Y:S02]  /*12d0*/  UIMAD.WIDE.U32 UR10, UR5, UR15, URZ ;  /* 0x0000000f050a72a5 */ /* 0x008fe4000f8e00ff */
[----:B--2---:R-:W-:-:S02]  /*12e0*/  UIMAD.WIDE.U32 UR22, UR6, UR12, URZ ;  /* 0x0000000c061672a5 */ /* 0x004fc4000f8e00ff */
[----:B----4-:R-:W-:Y:S02]  /*12f0*/  UISETP.NE.AND UP1, UPT, UR27, 0x1, UPT ;  /* 0x000000011b00788c */ /* 0x010fe4000bf25270 */
[----:B------:R-:W-:Y:S01]  /*1300*/  UISETP.NE.AND UP2, UPT, UR21, 0x1, UPT ;  /* 0x000000011500788c */ /* 0x000fe2000bf45270 */
[----:B------:R-:W-:Y:S02]  /*1310*/  UMOV UR10, UR11 ;  /* 0x0000000b000a7c82 */ /* 0x000fe40008000000 */
[----:B------:R-:W-:Y:S01]  /*1320*/  UMOV UR22, UR23 ;  /* 0x0000001700167c82 */ /* 0x000fe20008000000 */
[----:B------:R-:W-:Y:S02]  /*1330*/  @UP0 USHF.R.U32.HI UR5, URZ, UR4, UR10 ;  /* 0x00000004ff050299 */ /* 0x000fe4000801160a */
[----:B------:R-:W-:Y:S02]  /*1340*/  UIMAD.WIDE.U32 UR24, UR20, UR15, URZ ;  /* 0x0000000f141872a5 */ /* 0x000fe4000f8e00ff */
[----:B------:R-:W-:-:S02]  /*1350*/  UIMAD.WIDE.U32 UR10, UR5, UR8, URZ ;  /* 0x00000008050a72a5 */ /* 0x000fc4000f8e00ff */
[----:B------:R-:W-:Y:S02]  /*1360*/  @UP1 USHF.R.U32.HI UR6, URZ, UR13, UR22 ;  /* 0x0000000dff061299 */ /* 0x000fe40008011616 */
[----:B------:R-:W-:Y:S02]  /*1370*/  UIMAD.WIDE.U32 UR18, UR16, UR12, URZ ;  /* 0x0000000c101272a5 */ /* 0x000fe4000f8e00ff */
[----:B------:R-:W-:Y:S01]  /*1380*/  UIMAD.WIDE.U32 UR22, UR6, UR8, URZ ;  /* 0x00000008061672a5 */ /* 0x000fe2000f8e00ff */
[----:B------:R-:W-:Y:S01]  /*1390*/  UMOV UR24, UR25 ;  /* 0x0000001900187c82 */ /* 0x000fe20008000000 */
[----:B------:R-:W-:Y:S01]  /*13a0*/  UMOV UR10, UR11 ;  /* 0x0000000b000a7c82 */ /* 0x000fe20008000000 */
[----:B------:R-:W-:Y:S02]  /*13b0*/  USHF.R.U32.HI UR24, URZ, UR4, UR24 ;  /* 0x00000004ff187299 */ /* 0x000fe40008011618 */
[----:B------:R-:W-:Y:S02]  /*13c0*/  @UP2 USHF.R.U32.HI UR5, URZ, UR9, UR10 ;  /* 0x00000009ff052299 */ /* 0x000fe4000801160a */
[----:B------:R-:W-:Y:S01]  /*13d0*/  UMOV UR7, UR23 ;  /* 0x0000001700077c82 */ /* 0x000fe20008000000 */
[----:B------:R-:W-:Y:S01]  /*13e0*/  UMOV UR18, UR19 ;  /* 0x0000001300127c82 */ /* 0x000fe20008000000 */
[----:B------:R-:W-:-:S02]  /*13f0*/  @UP2 USHF.R.U32.HI UR6, URZ, UR9, UR7 ;  /* 0x00000009ff062299 */ /* 0x000fc40008011607 */
[----:B------:R-:W-:Y:S02]  /*1400*/  USHF.R.U32.HI UR13, URZ, UR13, UR18 ;  /* 0x0000000dff0d7299 */ /* 0x000fe40008011612 */
[----:B------:R-:W-:Y:S02]  /*1410*/  USEL UR4, UR20, UR24, !UP0 ;  /* 0x0000001814047287 */ /* 0x000fe4000c000000 */
[----:B------:R-:W-:Y:S02]  /*1420*/  UIMAD UR7, UR5, UR21, URZ ;  /* 0x00000015050772a4 */ /* 0x000fe4000f8e02ff */
[----:B------:R-:W-:Y:S02]  /*1430*/  USEL UR5, UR16, UR13, !UP1 ;  /* 0x0000000d10057287 */ /* 0x000fe4000c800000 */
[----:B------:R-:W-:Y:S02]  /*1440*/  UIMAD UR12, UR6, UR21, URZ ;  /* 0x00000015060c72a4 */ /* 0x000fe4000f8e02ff */
[----:B------:R-:W-:-:S02]  /*1450*/  UISETP.GE.AND UP0, UPT, UR4, UR7, UPT ;  /* 0x000000070400728c */ /* 0x000fc4000bf06270 */
[----:B------:R-:W-:Y:S02]  /*1460*/  UIMAD.WIDE.U32 UR10, UR4, UR8, URZ ;  /* 0x00000008040a72a5 */ /* 0x000fe4000f8e00ff */
[----:B------:R-:W-:Y:S02]  /*1470*/  UISETP.GE.OR UP0, UPT, UR5, UR12, UP0 ;  /* 0x0000000c0500728c */ /* 0x000fe40008706670 */
[----:B------:R-:W-:Y:S02]  /*1480*/  UIMAD.WIDE.U32 UR12, UR5, UR8, URZ ;  /* 0x00000008050c72a5 */ /* 0x000fe4000f8e00ff */
[----:B------:R-:W-:Y:S01]  /*1490*/  UIADD3 UR10, UPT, UPT, -UR4, URZ, URZ ;  /* 0x000000ff040a7290 */ /* 0x000fe2000fffe1ff */
[----:B------:R-:W-:Y:S01]  /*14a0*/  UMOV UR8, UR11 ;  /* 0x0000000b00087c82 */ /* 0x000fe20008000000 */
[----:B------:R-:W-:Y:S02]  /*14b0*/  UIADD3 UR11, UPT, UPT, -UR5, URZ, URZ ;  /* 0x000000ff050b7290 */ /* 0x000fe4000fffe1ff */
[----:B------:R-:W-:-:S03]  /*14c0*/  USHF.R.U32.HI UR8, URZ, UR9, UR8 ;  /* 0x00000009ff087299 */ /* 0x000fc60008011608 */
[----:B------:R-:W-:Y:S01]  /*14d0*/  @!UP0 UMOV UR7, UR13 ;  /* 0x0000000d00078c82 */ /* 0x000fe20008000000 */
[----:B------:R-:W-:Y:S02]  /*14e0*/  UIMAD UR20, UR14, UR10, UR20 ;  /* 0x0000000a0e1472a4 */ /* 0x000fe4000f8e0214 */
[----:B------:R-:W-:Y:S02]  /*14f0*/  USEL UR8, UR4, UR8, !UP2 ;  /* 0x0000000804087287 */ /* 0x000fe4000d000000 */
[----:B------:R-:W-:Y:S02]  /*1500*/  @!UP0 USHF.R.U32.HI UR7, URZ, UR9, UR7 ;  /* 0x00000009ff078299 */ /* 0x000fe40008011607 */
[----:B------:R-:W-:Y:S02]  /*1510*/  UIADD3 UR9, UPT, UPT, -UR8, URZ, URZ ;  /* 0x000000ff08097290 */ /* 0x000fe4000fffe1ff */
[----:B------:R-:W-:Y:S02]  /*1520*/  @!UP0 USEL UR7, UR5, UR7, !UP2 ;  /* 0x0000000705078287 */ /* 0x000fe4000d000000 */
[----:B------:R-:W-:-:S02]  /*1530*/  UIMAD UR9, UR21, UR9, UR4 ;  /* 0x00000009150972a4 */ /* 0x000fc4000f8e0204 */
[----:B------:R-:W-:Y:S02]  /*1540*/  @!UP0 UIADD3 UR8, UPT, UPT, UR8, -UR7, URZ ;  /* 0x8000000708088290 */ /* 0x000fe4000fffe0ff */
[----:B------:R-:W-:Y:S02]  /*1550*/  @!UP0 UIMAD UR6, UR9, UR6, UR7 ;  /* 0x00000006090682a4 */ /* 0x000fe4000f8e0207 */
[----:B------:R-:W-:Y:S02]  /*1560*/  @!UP0 UIMAD UR4, UR8, UR21, UR5 ;  /* 0x00000015080482a4 */ /* 0x000fe4000f8e0205 */
[----:B------:R-:W-:Y:S02]  /*1570*/  UIMAD UR16, UR27, UR11, UR16 ;  /* 0x0000000b1b1072a4 */ /* 0x000fe4000f8e0210 */
[----:B------:R-:W-:Y:S01]  /*1580*/  UIMAD UR20, UR4, UR14, UR20 ;  /* 0x0000000e041472a4 */ /* 0x000fe2000f8e0214 */
[----:B------:R-:W-:Y:S02]  /*1590*/  @!UP0 UMOV UR5, UR6 ;  /* 0x0000000600058c82 */ /* 0x000fe40008000000 */
[----:B------:R-:W-:-:S12]  /*15a0*/  UIMAD UR16, UR5, UR27, UR16 ;  /* 0x0000001b051072a4 */ /* 0x000fd8000f8e0210 */
.L_x_18:
[----:B------:R-:W-:Y:S02]  /*15b0*/  UISETP.NE.AND UP1, UPT, UR28, 0x1, UPT ;  /* 0x000000011c00788c */ /* 0x000fe4000bf25270 */
[----:B------:R-:W-:Y:S02]  /*15c0*/  UISETP.NE.AND UP0, UPT, UR17, 0x2, UPT ;  /* 0x000000021100788c */ /* 0x000fe4000bf05270 */
[----:B------:R-:W-:-:S05]  /*15d0*/  ULOP3.LUT UR23, UR26, 0xe00, URZ, 0xc0, !UPT ;  /* 0x00000e001a177892 */ /* 0x000fca000f8ec0ff */
[----:B------:R-:W-:Y:S07]  /*15e0*/  BRA.U UP1, `(.L_x_19) ;  /* 0x0000000101447547 */ /* 0x000fee000b800000 */
[----:B------:R-:W1:Y:S01]  /*15f0*/  LDCU.128 UR8, c[0x0][0xb10] ;  /* 0x00016200ff0877ac */ /* 0x000e620008000c00 */
[----:B------:R-:W2:Y:S01]  /*1600*/  LDCU UR12, c[0x0][0xb0c] ;  /* 0x00016180ff0c77ac */ /* 0x000ea20008000800 */
[----:B------:R-:W3:Y:S01]  /*1610*/  LDCU UR13, c[0x0][0xb20] ;  /* 0x00016400ff0d77ac */ /* 0x000ee20008000800 */
[----:B-1----:R-:W-:Y:S02]  /*1620*/  UIMAD.WIDE.U32 UR6, UR16, UR8, URZ ;  /* 0x00000008100672a5 */ /* 0x002fe4000f8e00ff */
[----:B------:R-:W-:Y:S02]  /*1630*/  UIMAD.WIDE.U32 UR4, UR20, UR11, URZ ;  /* 0x0000000b140472a5 */ /* 0x000fe4000f8e00ff */
[----:B--2---:R-:W-:Y:S02]  /*1640*/  UISETP.NE.AND UP2, UPT, UR12, 0x1, UPT ;  /* 0x000000010c00788c */ /* 0x004fe4000bf45270 */
[----:B------:R-:W-:Y:S01]  /*1650*/  UISETP.NE.AND UP1, UPT, UR10, 0x1, UPT ;  /* 0x000000010a00788c */ /* 0x000fe2000bf25270 */
[----:B------:R-:W-:-:S02]  /*1660*/  UMOV UR6, UR7 ;  /* 0x0000000700067c82 */ /* 0x000fc40008000000 */
[----:B------:R-:W-:Y:S01]  /*1670*/  UMOV UR4, UR5 ;  /* 0x0000000500047c82 */ /* 0x000fe20008000000 */
[----:B------:R-:W-:Y:S02]  /*1680*/  USHF.R.U32.HI UR6, URZ, UR9, UR6 ;  /* 0x00000009ff067299 */ /* 0x000fe40008011606 */
[----:B---3--:R-:W-:Y:S02]  /*1690*/  USHF.R.U32.HI UR4, URZ, UR13, UR4 ;  /* 0x0000000dff047299 */ /* 0x008fe40008011604 */
[----:B------:R-:W-:Y:S02]  /*16a0*/  USEL UR5, UR16, UR6, !UP2 ;  /* 0x0000000610057287 */ /* 0x000fe4000d000000 */
[----:B------:R-:W-:-:S04]  /*16b0*/  USEL UR4, UR20, UR4, !UP1 ;  /* 0x0000000414047287 */ /* 0x000fc8000c800000 */
[----:B------:R-:W-:Y:S02]  /*16c0*/  UIADD3 UR6, UPT, UPT, UR5, -UR4, URZ ;  /* 0x8000000405067290 */ /* 0x000fe4000fffe0ff */
[----:B------:R-:W-:Y:S02]  /*16d0*/  UIADD3 UR4, UPT, UPT, -UR5, UR4, URZ ;  /* 0x0000000405047290 */ /* 0x000fe4000fffe1ff */
[----:B------:R-:W-:Y:S02]  /*16e0*/  UIMAD UR20, UR6, UR10, UR20 ;  /* 0x0000000a061472a4 */ /* 0x000fe4000f8e0214 */
[----:B------:R-:W-:-:S12]  /*16f0*/  UIMAD UR16, UR4, UR12, UR16 ;  /* 0x0000000c041072a4 */ /* 0x000fd8000f8e0210 */
.L_x_19:
[----:B------:R-:W-:Y:S05]  /*1700*/  BRA.U !UP5, `(.L_x_20) ;  /* 0x000000010d0c7547 */ /* 0x000fea000b800000 */
[----:B------:R-:W-:Y:S01]  /*1710*/  UCGABAR_WAIT ;  /* 0x0000000000007dc7 */ /* 0x000fe20008000000 */
[----:B------:R-:W-:Y:S01]  /*1720*/  CCTL.IVALL ;  /* 0x00000000ff00798f */ /* 0x000fe20002000000 */
[----:B------:R-:W-:Y:S05]  /*1730*/  BRA `(.L_x_21) ;  /* 0x0000000000047947 */ /* 0x000fea0003800000 */
.L_x_20:
[----:B------:R-:W-:Y:S06]  /*1740*/  BAR.SYNC.DEFER_BLOCKING 0x0 ;  /* 0x0000000000007b1d */ /* 0x000fec0000010000 */
.L_x_21:
[----:B------:R-:W-:Y:S05]  /*1750*/  BRA.U UP0, `(.L_x_22) ;  /* 0x0000001100d87547 */ /* 0x000fea000b800000 */
[----:B------:R-:W1:Y:S01]  /*1760*/  LDCU UR6, c[0x0][0x38c] ;  /* 0x00007180ff0677ac */ /* 0x000e620008000800 */
[----:B------:R-:W-:Y:S01]  /*1770*/  PLOP3.LUT P1, PT, PT, PT, UP3, 0x80, 0x8 ;  /* 0x000000000008781c */ /* 0x000fe20003f2f038 */
[----:B------:R-:W-:Y:S01]  /*1780*/  IMAD.MOV.U32 R12, RZ, RZ, 0x1 ;  /* 0x00000001ff0c7424 */ /* 0x000fe200078e00ff */
[----:B------:R-:W-:Y:S01]  /*1790*/  ISETP.EQ.OR P2, PT, R0, RZ, P3 ;  /* 0x000000ff0000720c */ /* 0x000fe20001f42670 */
[----:B------:R-:W-:Y:S01]  /*17a0*/  UISETP.NE.AND UP1, UPT, UR17, URZ, UPT ;  /* 0x000000ff1100728c */ /* 0x000fe2000bf25270 */
[----:B------:R-:W-:Y:S02]  /*17b0*/  PLOP3.LUT P1, PT, P1, PT, PT, 0x8, 0x80 ;  /* 0x000000000080781c */ /* 0x000fe40000f2e170 */
[----:B------:R-:W-:Y:S01]  /*17c0*/  CS2R R10, SRZ ;  /* 0x00000000000a7805 */ /* 0x000fe2000001ff00 */
[----:B------:R-:W-:Y:S01]  /*17d0*/  IMAD.MOV.U32 R9, RZ, RZ, RZ ;  /* 0x000000ffff097224 */ /* 0x000fe200078e00ff */
[----:B------:R-:W2:Y:S01]  /*17e0*/  LDCU UR43, c[0x0][0x370] ;  /* 0x00006e00ff2b77ac */ /* 0x000ea20008000800 */
[----:B------:R-:W-:Y:S01]  /*17f0*/  IMAD.MOV.U32 R8, RZ, RZ, 0x1 ;  /* 0x00000001ff087424 */ /* 0x000fe200078e00ff */
[----:B------:R-:W3:Y:S01]  /*1800*/  LDCU.64 UR38, c[0x0][0x348] ;  /* 0x00006900ff2677ac */ /* 0x000ee20008000a00 */
[----:B------:R-:W-:-:S02]  /*1810*/  USHF.R.U32.HI UR48, URZ, 0x6, UR23 ;  /* 0x00000006ff307899 */ /* 0x000fc40008011617 */
[----:B-1----:R-:W-:Y:S02]  /*1820*/  UIADD3 UR5, UPT, UPT, UR6, 0x7f, URZ ;  /* 0x0000007f06057890 */ /* 0x002fe4000fffe0ff */
[----:B------:R-:W-:Y:S02]  /*1830*/  UIADD3 UR49, UPT, UPT, UR6, 0xfe, URZ ;  /* 0x000000fe06317890 */ /* 0x000fe4000fffe0ff */
[----:B------:R-:W-:Y:S01]  /*1840*/  USHF.R.S32.HI UR4, URZ, 0x1f, UR5 ;  /* 0x0000001fff047899 */ /* 0x000fe20008011405 */
[----:B------:R-:W1:Y:S03]  /*1850*/  LDCU UR41, c[0x0][0x374] ;  /* 0x00006e80ff2977ac */ /* 0x000e660008000800 */
[----:B------:R-:W-:Y:S02]  /*1860*/  ULEA.HI UR4, UR4, UR5, URZ, 0x7 ;  /* 0x0000000504047291 */ /* 0x000fe4000f8f38ff */
[----:B------:R-:W-:-:S02]  /*1870*/  USEL UR29, UR40, 0x2, UP1 ;  /* 0x00000002281d7887 */ /* 0x000fc40008800000 */
[----:B------:R-:W-:Y:S02]  /*1880*/  USHF.R.S32.HI UR45, URZ, 0x7, UR4 ;  /* 0x00000007ff2d7899 */ /* 0x000fe40008011404 */
[----:B------:R-:W-:Y:S02]  /*1890*/  UIADD3 UR4, UPT, UPT, UR6, -0x1, URZ ;  /* 0xffffffff06047890 */ /* 0x000fe4000fffe0ff */
[----:B------:R-:W-:Y:S02]  /*18a0*/  UISETP.LT.U32.AND UP0, UPT, UR45, 0x2, UPT ;  /* 0x000000022d00788c */ /* 0x000fe4000bf01070 */
[----:B------:R-:W-:Y:S02]  /*18b0*/  UISETP.GE.U32.AND UP2, UPT, UR4, -0xff, UPT ;  /* 0xffffff010400788c */ /* 0x000fe4000bf46070 */
[----:B------:R-:W-:Y:S01]  /*18c0*/  USEL UR44, UR45, 0x2, UP0 ;  /* 0x000000022d2c7887 */ /* 0x000fe20008000000 */
[----:B------:R-:W-:-:S03]  /*18d0*/  UMOV UR21, URZ ;  /* 0x000000ff00157c82 */ /* 0x000fc60008000000 */
[----:B------:R-:W-:Y:S02]  /*18e0*/  UIADD3 UR22, UPT, UPT, UR44, -0x1, URZ ;  /* 0xffffffff2c167890 */ /* 0x000fe4000fffe0ff */
[----:B------:R-:W-:-:S03]  /*18f0*/  UIADD3 UR46, UPT, UPT, UR45, -UR44, URZ ;  /* 0x8000002c2d2e7290 */ /* 0x000fc6000fffe0ff */
[----:B------:R-:W-:-:S04]  /*1900*/  @UP2 UIADD3 UR22, UPT, UPT, UR44, URZ, URZ ;  /* 0x000000ff2c162290 */ /* 0x000fc8000fffe0ff */
[----:B-123--:R-:W-:-:S12]  /*1910*/  UIADD3 UR22, UPT, UPT, UR22, 0x1, URZ ;  /* 0x0000000116167890 */ /* 0x00efd8000fffe0ff */
.L_x_42:
[----:B------:R-:W-:Y:S01]  /*1920*/  UISETP.NE.AND UP0, UPT, UR47, URZ, UPT ;  /* 0x000000ff2f00728c */ /* 0x000fe2000bf05270 */
[----:B-1----:R-:W1:Y:S08]  /*1930*/  S2UR UR47, SR_CgaCtaId ;  /* 0x00000000002f79c3 */ /* 0x002e700000008800 */
[----:B------:R-:W-:Y:S05]  /*1940*/  BRA.U UP0, `(.L_x_23) ;  /* 0x0000000100347547 */ /* 0x000fea000b800000 */
[----:B------:R-:W2:Y:S01]  /*1950*/  S2R R0, SR_CgaCtaId ;  /* 0x0000000000007919 */ /* 0x000ea20000008800 */
[----:B------:R-:W-:Y:S02]  /*1960*/  MOV R3, 0x400 ;  /* 0x0000040000037802 */ /* 0x000fe40000000f00 */
[----:B------:R-:W-:Y:S02]  /*1970*/  SHF.L.U32 R2, R8, 0x1f, RZ ;  /* 0x0000001f08027819 */ /* 0x000fe400000006ff */
[----:B--2---:R-:W-:-:S05]  /*1980*/  LEA R0, R0, R3, 0x18 ;  /* 0x0000000300007211 */ /* 0x004fca00078ec0ff */
[----:B------:R-:W-:-:S04]  /*1990*/  IMAD R3, R9, 0x8, R0 ;  /* 0x0000000809037824 */ /* 0x000fc800078e0200 */
[----:B------:R-:W2:Y:S02]  /*19a0*/  SYNCS.PHASECHK.TRANS64.TRYWAIT P0, [R3+URZ+0xe0], R2 ;  /* 0x0000e002030075a7 */ /* 0x000ea400080011ff */
[----:B--2---:R-:W-:Y:S05]  /*19b0*/  @!P0 BRA `(.L_x_24) ;  /* 0x0000007c00c88947 */ /* 0x004fea0003800000 */
.L_x_136:
[----:B------:R-:W-:Y:S01]  /*19c0*/  VIADD R9, R9, 0x1 ;  /* 0x0000000109097836 */ /* 0x000fe20000000000 */
[----:B------:R2:W-:Y:S04]  /*19d0*/  SYNCS.ARRIVE.TRANS64.A1T0 RZ, [R3+URZ+0xd0], RZ ;  /* 0x0000d0ff03ff79a7 */ /* 0x0005e800081000ff */
[----:B------:R-:W-:-:S04]  /*19e0*/  ISETP.NE.AND P0, PT, R9, 0x2, PT ;  /* 0x000000020900780c */ /* 0x000fc80003f05270 */
[----:B------:R-:W-:Y:S02]  /*19f0*/  SEL R9, R9, RZ, P0 ;  /* 0x000000ff09097207 */ /* 0x000fe40000000000 */
[----:B--2---:R-:W-:-:S04]  /*1a00*/  SEL R3, RZ, 0x1, P0 ;  /* 0x00000001ff037807 */ /* 0x004fc80000000000 */
[----:B------:R-:W-:-:S07]  /*1a10*/  LOP3.LUT R8, R8, R3, RZ, 0x3c, !PT ;  /* 0x0000000308087212 */ /* 0x000fce00078e3cff */
.L_x_23:
[----:B------:R-:W-:Y:S01]  /*1a20*/  UMOV UR13, 0x400 ;  /* 0x00000400000d7882 */ /* 0x000fe20000000000 */
[----:B------:R-:W-:Y:S01]  /*1a30*/  SHF.L.U32 R0, R12, 0x1f, RZ ;  /* 0x0000001f0c007819 */ /* 0x000fe200000006ff */
[----:B-1----:R-:W-:Y:S02]  /*1a40*/  ULEA UR13, UR47, UR13, 0x18 ;  /* 0x0000000d2f0d7291 */ /* 0x002fe4000f8ec0ff */
[----:B------:R-:W-:Y:S02]  /*1a50*/  UISETP.GE.U32.AND UP0, UPT, UR49, 0xff, UPT ;  /* 0x000000ff3100788c */ /* 0x000fe4000bf06070 */
[----:B------:R-:W-:Y:S02]  /*1a60*/  ULEA UR4, UR21, UR13, 0x3 ;  /* 0x0000000d15047291 */ /* 0x000fe4000f8e18ff */
[----:B------:R-:W-:Y:S02]  /*1a70*/  USHF.L.U32 UR19, UR20, 0x8, URZ ;  /* 0x0000000814137899 */ /* 0x000fe400080006ff */
[----:B------:R-:W-:Y:S01]  /*1a80*/  ULEA UR35, UR16, UR48, 0x6 ;  /* 0x0000003010237291 */ /* 0x000fe2000f8e30ff */
[----:B------:R-:W-:-:S04]  /*1a90*/  UMOV UR14, URZ ;  /* 0x000000ff000e7c82 */ /* 0x000fc80008000000 */
[----:B------:R1:W2:Y:S01]  /*1aa0*/  SYNCS.PHASECHK.TRANS64.TRYWAIT P0, [UR4+0x10], R0 ;  /* 0x00001000ff0075a7 */ /* 0x0002a20008001104 */
[----:B------:R-:W-:Y:S06]  /*1ab0*/  BRA.U !UP0, `(.L_x_25) ;  /* 0x0000000108f07547 */ /* 0x000fec000b800000 */
[----:B------:R-:W-:Y:S01]  /*1ac0*/  UMOV UR15, URZ ;  /* 0x000000ff000f7c82 */ /* 0x000fe20008000000 */
[----:B------:R-:W-:-:S05]  /*1ad0*/  UMOV UR4, UR21 ;  /* 0x0000001500047c82 */ /* 0x000fca0008000000 */
.L_x_31:
[----:B------:R-:W-:Y:S01]  /*1ae0*/  ULEA UR33, UR4, UR13, 0x3 ;  /* 0x0000000d04217291 */ /* 0x000fe2000f8e18ff */
[----:B--2---:R-:W-:Y:S01]  /*1af0*/  @!P3 MOV R2, 0x14000 ;  /* 0x000140000002b802 */ /* 0x004fe20000000f00 */
[----:B--2-4-:R-:W-:Y:S10]  /*1b00*/  @P0 BRA `(.L_x_26) ;  /* 0x00000000000c0947 */ /* 0x014ff40003800000 */
[----:B------:R-:W-:-:S04]  /*1b10*/  SHF.L.U32 R3, R12, 0x1f, RZ ;  /* 0x0000001f0c037819 */ /* 0x000fc800000006ff */
[----:B------:R-:W2:Y:S02]  /*1b20*/  SYNCS.PHASECHK.TRANS64.TRYWAIT P0, [UR33+0x10], R3 ;  /* 0x00001003ff0075a7 */ /* 0x000ea40008001121 */
[----:B--2---:R-:W-:Y:S05]  /*1b30*/  @!P0 BRA `(.L_x_27) ;  /* 0x0000007c007c8947 */ /* 0x004fea0003800000 */
.L_x_26:
[----:B------:R2:W-:Y:S01]  /*1b40*/  @!P3 SYNCS.ARRIVE.TRANS64 RZ, [UR33], R2 ;  /* 0x00000002ffffb9a7 */ /* 0x0005e20008000021 */
[----:B------:R-:W-:-:S04]  /*1b50*/  ULOP3.LUT UR5, UR29, 0x2, URZ, 0xfc, !UPT ;  /* 0x000000021d057892 */ /* 0x000fc8000f8efcff */
[----:B------:R-:W-:-:S09]  /*1b60*/  UISETP.NE.AND UP0, UPT, UR5, 0x2, UPT ;  /* 0x000000020500788c */ /* 0x000fd2000bf05270 */
[----:B------:R-:W-:Y:S05]  /*1b70*/  BRA.U UP0, `(.L_x_28) ;  /* 0x0000000100047547 */ /* 0x000fea000b800000 */
[----:B------:R-:W-:Y:S05]  /*1b80*/  BPT.TRAP 0x1 ;  /* 0x000000040000795c */ /* 0x000fea0000300000 */
.L_x_28:
[----:B------:R-:W-:Y:S04]  /*1b90*/  BSSY.RECONVERGENT B0, `(.L_x_29) ;  /* 0x0000003000007945 */ /* 0x000fe80003800200 */
[----:B------:R-:W-:Y:S05]  /*1ba0*/  @P2 BRA `(.L_x_30) ;  /* 0x0000000000042947 */ /* 0x000fea0003800000 */
[----:B------:R-:W-:Y:S05]  /*1bb0*/  BPT.TRAP 0x1 ;  /* 0x000000040000795c */ /* 0x000fea0000300000 */
.L_x_30:
[----:B------:R-:W-:Y:S05]  /*1bc0*/  BSYNC.RECONVERGENT B0 ;  /* 0x0000000000007941 */ /* 0x000fea0003800200 */
.L_x_29:
[----:B------:R-:W-:Y:S02]  /*1bd0*/  UIADD3 UR5, UPT, UPT, UR4, 0x1, URZ ;  /* 0x0000000104057890 */ /* 0x000fe4000fffe0ff */
[----:B------:R-:W-:Y:S02]  /*1be0*/  ULEA UR24, UR4, UR23, 0xd ;  /* 0x0000001704187291 */ /* 0x000fe4000f8e68ff */
[----:B------:R-:W-:Y:S02]  /*1bf0*/  UISETP.NE.AND UP0, UPT, UR5, 0x2, UPT ;  /* 0x000000020500788c */ /* 0x000fe4000bf05270 */
[----:B------:R-:W-:Y:S02]  /*1c00*/  ULEA UR8, UR4, UR13, 0x10 ;  /* 0x0000000d04087291 */ /* 0x000fe4000f8e80ff */
[----:B------:R-:W-:Y:S02]  /*1c10*/  USEL UR6, URZ, 0x1, UP0 ;  /* 0x00000001ff067887 */ /* 0x000fe40008000000 */
[----:B------:R-:W-:-:S02]  /*1c20*/  USEL UR21, UR5, URZ, UP0 ;  /* 0x000000ff05157287 */ /* 0x000fc40008000000 */
[----:B------:R-:W-:Y:S02]  /*1c30*/  UIADD3 UR4, UP0, UPT, UR38, 0x180, URZ ;  /* 0x0000018026047890 */ /* 0x000fe4000ff1e0ff */
[----:B------:R-:W-:Y:S01]  /*1c40*/  ULEA UR5, UR21, UR13, 0x3 ;  /* 0x0000000d15057291 */ /* 0x000fe2000f8e18ff */
[----:B------:R-:W-:Y:S01]  /*1c50*/  LOP3.LUT R12, R12, UR6, RZ, 0x3c, !PT ;  /* 0x000000060c0c7c12 */ /* 0x000fe2000f8e3cff */
[----:B------:R-:W-:Y:S02]  /*1c60*/  USHF.L.U32 UR34, UR15, 0x7, URZ ;  /* 0x000000070f227899 */ /* 0x000fe400080006ff */
[----:B------:R-:W-:Y:S01]  /*1c70*/  UIADD3 UR6, UP1, UPT, UR38, 0x80, URZ ;  /* 0x0000008026067890 */ /* 0x000fe2000ff3e0ff */
[----:B-1----:R-:W-:Y:S01]  /*1c80*/  SHF.L.U32 R0, R12, 0x1f, RZ ;  /* 0x0000001f0c007819 */ /* 0x002fe200000006ff */
[----:B------:R-:W-:Y:S02]  /*1c90*/  ULEA UR24, UR24, UR13, 0x1 ;  /* 0x0000000d18187291 */ /* 0x000fe4000f8e08ff */
[----:B------:R-:W-:Y:S01]  /*1ca0*/  UIADD3 UR15, UPT, UPT, UR15, 0x1, URZ ;  /* 0x000000010f0f7890 */ /* 0x000fe2000fffe0ff */
[----:B------:R3:W4:Y:S01]  /*1cb0*/  SYNCS.PHASECHK.TRANS64.TRYWAIT P0, [UR5+0x10], R0 ;  /* 0x00001000ff0075a7 */ /* 0x0007220008001105 */
[----:B------:R-:W-:-:S02]  /*1cc0*/  UIADD3.X UR5, UPT, UPT, URZ, UR39, URZ, UP0, !UPT ;  /* 0x00000027ff057290 */ /* 0x000fc400087fe4ff */
[----:B------:R-:W-:Y:S02]  /*1cd0*/  UIADD3.X UR7, UPT, UPT, URZ, UR39, URZ, UP1, !UPT ;  /* 0x00000027ff077290 */ /* 0x000fe40008ffe4ff */
[----:B------:R-:W-:Y:S02]  /*1ce0*/  UIADD3 UR32, UPT, UPT, UR24, 0x8800, URZ ;  /* 0x0000880018207890 */ /* 0x000fe4000fffe0ff */
[----:B------:R-:W-:Y:S02]  /*1cf0*/  UISETP.NE.AND UP0, UPT, UR15, UR22, UPT ;  /* 0x000000160f00728c */ /* 0x000fe4000bf05270 */
[----:B------:R-:W-:Y:S02]  /*1d00*/  UIADD3 UR26, UPT, UPT, UR34, 0x40, URZ ;  /* 0x00000040221a7890 */ /* 0x000fe4000fffe0ff */
[----:B------:R-:W-:Y:S02]  /*1d10*/  UIADD3 UR24, UPT, UPT, UR24, 0xa800, URZ ;  /* 0x0000a80018187890 */ /* 0x000fe4000fffe0ff */
[----:B------:R-:W-:-:S02]  /*1d20*/  UIADD3 UR16, UPT, UPT, UR8, 0x10800, URZ ;  /* 0x0001080008107890 */ /* 0x000fc4000fffe0ff */
[----:B------:R-:W-:Y:S01]  /*1d30*/  UIADD3 UR8, UPT, UPT, UR8, 0x18800, URZ ;  /* 0x0001880008087890 */ /* 0x000fe2000fffe0ff */
[----:B------:R-:W-:Y:S01]  /*1d40*/  UMOV UR10, 0xff0000 ;  /* 0x00ff0000000a7882 */ /* 0x000fe20000000000 */
[----:B------:R-:W-:Y:S01]  /*1d50*/  UMOV UR30, 0x0 ;  /* 0x00000000001e7882 */ /* 0x000fe20000000000 */
[----:B------:R-:W-:Y:S01]  /*1d60*/  UMOV UR31, 0x10000000 ;  /* 0x10000000001f7882 */ /* 0x000fe20000000000 */
[----:B------:R-:W-:Y:S01]  /*1d70*/  UMOV UR25, UR33 ;  /* 0x0000002100197c82 */ /* 0x000fe20008000000 */
[----:B------:R-:W-:Y:S01]  /*1d80*/  UMOV UR27, UR35 ;  /* 0x00000023001b7c82 */ /* 0x000fe20008000000 */
[----:B------:R-:W-:Y:S01]  /*1d90*/  UMOV UR28, UR36 ;  /* 0x00000024001c7c82 */ /* 0x000fe20008000000 */
[----:B------:R-:W-:Y:S01]  /*1da0*/  UTMALDG.3D.MULTICAST [UR32], [UR6], UR10, desc[UR30] ;  /* 0x00001e20060073b4 */ /* 0x000fe2000801180a */
[----:B------:R-:W-:Y:S01]  /*1db0*/  UMOV UR17, UR33 ;  /* 0x0000002100117c82 */ /* 0x000fe20008000000 */
[----:B------:R-:W-:Y:S01]  /*1dc0*/  UMOV UR20, UR36 ;  /* 0x0000002400147c82 */ /* 0x000fe20008000000 */
[----:B------:R-:W-:Y:S01]  /*1dd0*/  UMOV UR18, UR34 ;  /* 0x0000002200127c82 */ /* 0x000fe20008000000 */
[----:B------:R-:W-:Y:S01]  /*1de0*/  UMOV UR11, UR19 ;  /* 0x00000013000b7c82 */ /* 0x000fe20008000000 */
[----:B------:R-:W-:Y:S01]  /*1df0*/  UMOV UR12, UR36 ;  /* 0x00000024000c7c82 */ /* 0x000fe20008000000 */
[----:B------:R-:W-:Y:S01]  /*1e00*/  UMOV UR9, UR33 ;  /* 0x0000002100097c82 */ /* 0x000fe20008000000 */
[----:B------:R-:W-:Y:S01]  /*1e10*/  UMOV UR14, UR22 ;  /* 0x00000016000e7c82 */ /* 0x000fe20008000000 */
[----:B------:R1:W-:Y:S01]  /*1e20*/  UTMALDG.3D.MULTICAST [UR24], [UR6], UR10, desc[UR30] ;  /* 0x00001e18060073b4 */ /* 0x0003e2000801180a */
[----:B------:R-:W-:Y:S01]  /*1e30*/  UTMALDG.3D [UR16], [UR4], desc[UR30] ;  /* 0x00001e10040075b4 */ /* 0x000fe20008011000 */
[----:B-1----:R-:W-:-:S02]  /*1e40*/  UMOV UR10, UR26 ;  /* 0x0000001a000a7c82 */ /* 0x002fc40008000000 */
[----:B------:R1:W-:Y:S02]  /*1e50*/  UTMALDG.3D [UR8], [UR4], desc[UR30] ;  /* 0x00001e08040075b4 */ /* 0x0003e40008011000 */
[----:B-1----:R-:W-:Y:S01]  /*1e60*/  UMOV UR4, UR21 ;  /* 0x0000001500047c82 */ /* 0x002fe20008000000 */
[----:B---3--:R-:W-:Y:S05]  /*1e70*/  BRA.U UP0, `(.L_x_31) ;  /* 0xfffffffd00187547 */ /* 0x008fea000b83ffff */
.L_x_25:
[----:B------:R-:W-:Y:S01]  /*1e80*/  ULEA UR4, UR21, UR13, 0x3 ;  /* 0x0000000d15047291 */ /* 0x000fe2000f8e18ff */
[----:B-1----:R-:W-:Y:S01]  /*1e90*/  SHF.L.U32 R0, R12, 0x1f, RZ ;  /* 0x0000001f0c007819 */ /* 0x002fe200000006ff */
[----:B------:R-:W-:Y:S01]  /*1ea0*/  @!P1 SYNCS.ARRIVE.TRANS64.A1T0 RZ, [UR13+0x68], RZ ;  /* 0x000068ffffff99a7 */ /* 0x000fe2000810000d */
[----:B------:R-:W-:-:S06]  /*1eb0*/  UISETP.GT.AND UP0, UPT, UR45, UR44, UPT ;  /* 0x0000002c2d00728c */ /* 0x000fcc000bf04270 */
[----:B--2-4-:R1:W2:Y:S03]  /*1ec0*/  SYNCS.PHASECHK.TRANS64.TRYWAIT P0, [UR4+0x10], R0 ;  /* 0x00001000ff0075a7 */ /* 0x0142a60008001104 */
[----:B------:R-:W-:Y:S05]  /*1ed0*/  BRA.U !UP0, `(.L_x_32) ;  /* 0x0000000108ec7547 */ /* 0x000fea000b800000 */
[----:B------:R-:W-:Y:S01]  /*1ee0*/  UIADD3 UR15, UPT, UPT, UR46, UR14, URZ ;  /* 0x0000000e2e0f7290 */ /* 0x000fe2000fffe0ff */
[----:B------:R-:W-:-:S11]  /*1ef0*/  UMOV UR4, UR21 ;  /* 0x0000001500047c82 */ /* 0x000fd60008000000 */
.L_x_38:
[----:B------:R-:W-:Y:S01]  /*1f00*/  ULEA UR33, UR4, UR13, 0x3 ;  /* 0x0000000d04217291 */ /* 0x000fe2000f8e18ff */
[----:B--2---:R-:W-:Y:S01]  /*1f10*/  @!P3 MOV R2, 0x14000 ;  /* 0x000140000002b802 */ /* 0x004fe20000000f00 */
[----:B--2-4-:R-:W-:Y:S10]  /*1f20*/  @P0 BRA `(.L_x_33) ;  /* 0x00000000000c0947 */ /* 0x014ff40003800000 */
[----:B------:R-:W-:-:S04]  /*1f30*/  SHF.L.U32 R3, R12, 0x1f, RZ ;  /* 0x0000001f0c037819 */ /* 0x000fc800000006ff */
[----:B------:R-:W2:Y:S02]  /*1f40*/  SYNCS.PHASECHK.TRANS64.TRYWAIT P0, [UR33+0x10], R3 ;  /* 0x00001003ff0075a7 */ /* 0x000ea40008001121 */
[----:B--2---:R-:W-:Y:S05]  /*1f50*/  @!P0 BRA `(.L_x_34) ;  /* 0x00000078008c8947 */ /* 0x004fea0003800000 */
.L_x_33:
[----:B------:R2:W-:Y:S01]  /*1f60*/  @!P3 SYNCS.ARRIVE.TRANS64 RZ, [UR33], R2 ;  /* 0x00000002ffffb9a7 */ /* 0x0005e20008000021 */
[----:B------:R-:W-:-:S04]  /*1f70*/  ULOP3.LUT UR5, UR29, 0x2, URZ, 0xfc, !UPT ;  /* 0x000000021d057892 */ /* 0x000fc8000f8efcff */
[----:B------:R-:W-:-:S09]  /*1f80*/  UISETP.NE.AND UP0, UPT, UR5, 0x2, UPT ;  /* 0x000000020500788c */ /* 0x000fd2000bf05270 */
[----:B------:R-:W-:Y:S05]  /*1f90*/  BRA.U UP0, `(.L_x_35) ;  /* 0x0000000100047547 */ /* 0x000fea000b800000 */
[----:B------:R-:W-:Y:S05]  /*1fa0*/  BPT.TRAP 0x1 ;  /* 0x000000040000795c */ /* 0x000fea0000300000 */
.L_x_35:
[----:B------:R-:W-:Y:S04]  /*1fb0*/  BSSY.RECONVERGENT B0, `(.L_x_36) ;  /* 0x0000003000007945 */ /* 0x000fe80003800200 */
[----:B------:R-:W-:Y:S05]  /*1fc0*/  @P2 BRA `(.L_x_37) ;  /* 0x0000000000042947 */ /* 0x000fea0003800000 */
[----:B------:R-:W-:Y:S05]  /*1fd0*/  BPT.TRAP 0x1 ;  /* 0x000000040000795c */ /* 0x000fea0000300000 */
.L_x_37:
[----:B------:R-:W-:Y:S05]  /*1fe0*/  BSYNC.RECONVERGENT B0 ;  /* 0x0000000000007941 */ /* 0x000fea0003800200 */
.L_x_36:
        /* <DEDUP_REMOVED lines=42> */
.L_x_32:
[C---:B------:R-:W-:Y:S01]  /*2290*/  LEA R3, R11.reuse, UR13, 0x3 ;  /* 0x0000000d0b037c11 */ /* 0x040fe2000f8e18ff */
[----:B------:R-:W-:Y:S01]  /*22a0*/  NOP ;  /* 0x0000000000007918 */ /* 0x000fe20000000000 */
[----:B-1----:R-:W-:Y:S02]  /*22b0*/  SHF.L.U32 R0, R10, 0x1f, RZ ;  /* 0x0000001f0a007819 */ /* 0x002fe400000006ff */
[----:B------:R-:W-:Y:S02]  /*22c0*/  LEA R5, R11, UR13, 0x4 ;  /* 0x0000000d0b057c11 */ /* 0x000fe4000f8e20ff */
[----:B--2-4-:R-:W1:Y:S02]  /*22d0*/  SYNCS.PHASECHK.TRANS64.TRYWAIT P0, [R3+URZ+0x70], R0 ;  /* 0x00007000030075a7 */ /* 0x014e6400080011ff */
[----:B-1----:R-:W-:Y:S05]  /*22e0*/  @!P0 BRA `(.L_x_39) ;  /* 0x0000007400c08947 */ /* 0x002fea0003800000 */
.L_x_139:
[----:B------:R-:W2:Y:S01]  /*22f0*/  LDS.128 R4, [R5+0x100] ;  /* 0x0001000005047984 */ /* 0x000ea20000000c00 */
[----:B------:R-:W-:Y:S01]  /*2300*/  UISETP.GE.AND UP0, UPT, UR42, 0x1, UPT ;  /* 0x000000012a00788c */ /* 0x000fe2000bf06270 */
[----:B------:R-:W-:Y:S01]  /*2310*/  @!PT LDS RZ, [RZ] ;  /* 0x00000000fffff984 */ /* 0x000fe20000000800 */
[----:B------:R-:W-:Y:S01]  /*2320*/  @!PT LDS RZ, [RZ] ;  /* 0x00000000fffff984 */ /* 0x000fe20000000800 */
[----:B------:R-:W-:Y:S01]  /*2330*/  @!PT LDS RZ, [RZ] ;  /* 0x00000000fffff984 */ /* 0x000fe20000000800 */
[----:B------:R-:W-:Y:S01]  /*2340*/  @!PT LDS RZ, [RZ] ;  /* 0x00000000fffff984 */ /* 0x000fe20000000800 */
[----:B------:R3:W-:Y:S06]  /*2350*/  MEMBAR.ALL.CTA ;  /* 0x0000000000007992 */ /* 0x0007ec0000008000 */
[----:B---3--:R-:W3:Y:S01]  /*2360*/  FENCE.VIEW.ASYNC.S ;  /* 0x00000000000073c6 */ /* 0x008ee20000000000 */
[----:B--2---:R-:W-:-:S13]  /*2370*/  LOP3.LUT P0, RZ, R6, 0x1, RZ, 0xc0, !PT ;  /* 0x0000000106ff7812 */ /* 0x004fda000780c0ff */
[----:B---3--:R-:W-:Y:S01]  /*2380*/  VOTEU.ANY UP1, P0 ;  /* 0x0000000000ff7886 */ /* 0x008fe20000020100 */
[----:B------:R-:W-:-:S13]  /*2390*/  PLOP3.LUT P0, PT, PT, PT, UP1, 0x80, 0x8 ;  /* 0x000000000008781c */ /* 0x000fda0003f0f018 */
[----:B-1----:R-:W-:Y:S02]  /*23a0*/  @P0 LOP3.LUT R0, R5, 0xffff, RZ, 0xc0, !PT ;  /* 0x0000ffff05000812 */ /* 0x002fe400078ec0ff */
[----:B------:R-:W-:Y:S02]  /*23b0*/  @P0 MOV R2, R4 ;  /* 0x0000000400020202 */ /* 0x000fe40000000f00 */
[----:B------:R-:W-:Y:S01]  /*23c0*/  @P0 R2UR UR5, R0 ;  /* 0x00000000000502ca */ /* 0x000fe200000e0000 */
[----:B------:R-:W-:Y:S01]  /*23d0*/  VIADD R0, R3, 0x80 ;  /* 0x0000008003007836 */ /* 0x000fe20000000000 */
[----:B------:R-:W-:Y:S02]  /*23e0*/  @P0 SHF.R.U32.HI R4, RZ, 0x10, R5 ;  /* 0x00000010ff040819 */ /* 0x000fe40000011605 */
[----:B------:R-:W-:Y:S02]  /*23f0*/  @P0 R2UR UR6, R2 ;  /* 0x00000000020602ca */ /* 0x000fe400000e0000 */
[----:B------:R-:W-:-:S02]  /*2400*/  PRMT R0, RZ, 0x654, R0 ;  /* 0x00000654ff007816 */ /* 0x000fc40000000000 */
[----:B------:R-:W-:Y:S02]  /*2410*/  @P0 R2UR UR4, R4 ;  /* 0x00000000040402ca */ /* 0x000fe400000e0000 */
[----:B------:R1:W-:Y:S03]  /*2420*/  SYNCS.ARRIVE.TRANS64.RED.A1T0 RZ, [R0+URZ], RZ ;  /* 0x000000ff00ff79a7 */ /* 0x0003e600081004ff */
[----:B------:R-:W-:-:S04]  /*2430*/  @UP1 UMOV UR37, UR5 ;  /* 0x0000000500251c82 */ /* 0x000fc80008000000 */
[----:B------:R-:W-:-:S04]  /*2440*/  @UP1 UMOV UR40, UR6 ;  /* 0x0000000600281c82 */ /* 0x000fc80008000000 */
[----:B------:R-:W-:Y:S01]  /*2450*/  @UP1 UMOV UR36, UR4 ;  /* 0x0000000400241c82 */ /* 0x000fe20008000000 */
[----:B------:R-:W-:Y:S05]  /*2460*/  BRA.U !UP0, `(.L_x_40) ;  /* 0x0000000108d47547 */ /* 0x000fea000b800000 */
[----:B------:R-:W2:Y:S01]  /*2470*/  LDCU.128 UR16, c[0x0][0xb10] ;  /* 0x00016200ff1077ac */ /* 0x000ea20008000c00 */
[----:B------:R-:W3:Y:S01]  /*2480*/  LDCU UR12, c[0x0][0xb20] ;  /* 0x00016400ff0c77ac */ /* 0x000ee20008000800 */
[----:B------:R-:W4:Y:S01]  /*2490*/  LDCU UR20, c[0x0][0xb0c] ;  /* 0x00016180ff1477ac */ /* 0x000f220008000800 */
[----:B------:R-:W1:Y:S01]  /*24a0*/  LDCU.64 UR8, c[0x0][0xb28] ;  /* 0x00016500ff0877ac */ /* 0x000e620008000a00 */
[----:B------:R-:W-:Y:S02]  /*24b0*/  UISETP.NE.AND UP3, UPT, UR42, 0x1, UPT ;  /* 0x000000012a00788c */ /* 0x000fe4000bf65270 */
[----:B--2---:R-:W-:Y:S02]  /*24c0*/  UIMAD.WIDE.U32 UR6, UR41, UR19, URZ ;  /* 0x00000013290672a5 */ /* 0x004fe4000f8e00ff */
[----:B------:R-:W-:Y:S02]  /*24d0*/  UIMAD.WIDE.U32 UR4, UR43, UR16, URZ ;  /* 0x000000102b0472a5 */ /* 0x000fe4000f8e00ff */
[----:B------:R-:W-:-:S02]  /*24e0*/  UISETP.NE.AND UP0, UPT, UR18, 0x1, UPT ;  /* 0x000000011200788c */ /* 0x000fc4000bf05270 */
[----:B------:R-:W-:Y:S01]  /*24f0*/  UIMAD.WIDE.U32 UR24, UR37, UR19, URZ ;  /* 0x00000013251872a5 */ /* 0x000fe2000f8e00ff */
[----:B------:R-:W-:Y:S02]  /*2500*/  UMOV UR6, UR7 ;  /* 0x0000000700067c82 */ /* 0x000fe40008000000 */
[----:B------:R-:W-:Y:S01]  /*2510*/  UMOV UR4, UR5 ;  /* 0x0000000500047c82 */ /* 0x000fe20008000000 */
[----:B---3--:R-:W-:Y:S02]  /*2520*/  USHF.R.U32.HI UR6, URZ, UR12, UR6 ;  /* 0x0000000cff067299 */ /* 0x008fe40008011606 */
[----:B----4-:R-:W-:Y:S02]  /*2530*/  UISETP.NE.AND UP2, UPT, UR20, 0x1, UPT ;  /* 0x000000011400788c */ /* 0x010fe4000bf45270 */
[----:B------:R-:W-:Y:S02]  /*2540*/  USHF.R.U32.HI UR4, URZ, UR17, UR4 ;  /* 0x00000011ff047299 */ /* 0x000fe40008011604 */
[----:B------:R-:W-:-:S02]  /*2550*/  USEL UR5, UR41, UR6, !UP0 ;  /* 0x0000000629057287 */ /* 0x000fc4000c000000 */
[----:B------:R-:W-:Y:S02]  /*2560*/  USEL UR6, UR43, UR4, !UP2 ;  /* 0x000000042b067287 */ /* 0x000fe4000d000000 */
[----:B-1----:R-:W-:Y:S01]  /*2570*/  UIMAD.WIDE.U32 UR10, UR5, UR8, URZ ;  /* 0x00000008050a72a5 */ /* 0x002fe2000f8e00ff */
[----:B------:R-:W-:Y:S01]  /*2580*/  UMOV UR4, UR25 ;  /* 0x0000001900047c82 */ /* 0x000fe20008000000 */
[----:B------:R-:W-:Y:S02]  /*2590*/  UIMAD.WIDE.U32 UR14, UR40, UR16, URZ ;  /* 0x00000010280e72a5 */ /* 0x000fe4000f8e00ff */
[----:B------:R-:W-:-:S03]  /*25a0*/  UIMAD.WIDE.U32 UR24, UR6, UR8, URZ ;  /* 0x00000008061872a5 */ /* 0x000fc6000f8e00ff */
[----:B------:R-:W-:Y:S01]  /*25b0*/  UMOV UR10, UR11 ;  /* 0x0000000b000a7c82 */ /* 0x000fe20008000000 */
[----:B------:R-:W-:Y:S02]  /*25c0*/  USHF.R.U32.HI UR4, URZ, UR12, UR4 ;  /* 0x0000000cff047299 */ /* 0x000fe40008011604 */
[----:B------:R-:W-:Y:S01]  /*25d0*/  @UP3 USHF.R.U32.HI UR5, URZ, UR9, UR10 ;  /* 0x00000009ff053299 */ /* 0x000fe2000801160a */
[----:B------:R-:W-:Y:S01]  /*25e0*/  UMOV UR14, UR15 ;  /* 0x0000000f000e7c82 */ /* 0x000fe20008000000 */
[----:B------:R-:W-:Y:S01]  /*25f0*/  UMOV UR24, UR25 ;  /* 0x0000001900187c82 */ /* 0x000fe20008000000 */
[----:B------:R-:W-:Y:S02]  /*2600*/  USHF.R.U32.HI UR17, URZ, UR17, UR14 ;  /* 0x00000011ff117299 */ /* 0x000fe4000801160e */
[----:B------:R-:W-:Y:S02]  /*2610*/  USEL UR4, UR37, UR4, !UP0 ;  /* 0x0000000425047287 */ /* 0x000fe4000c000000 */
[----:B------:R-:W-:-:S02]  /*2620*/  @UP3 USHF.R.U32.HI UR6, URZ, UR9, UR24 ;  /* 0x00000009ff063299 */ /* 0x000fc40008011618 */
[----:B------:R-:W-:Y:S02]  /*2630*/  UIMAD UR7, UR42, UR5, URZ ;  /* 0x000000052a0772a4 */ /* 0x000fe4000f8e02ff */
[----:B------:R-:W-:Y:S02]  /*2640*/  USEL UR5, UR40, UR17, !UP2 ;  /* 0x0000001128057287 */ /* 0x000fe4000d000000 */
[----:B------:R-:W-:Y:S02]  /*2650*/  UIMAD UR10, UR42, UR6, URZ ;  /* 0x000000062a0a72a4 */ /* 0x000fe4000f8e02ff */
[----:B------:R-:W-:Y:S02]  /*2660*/  UISETP.GE.AND UP0, UPT, UR4, UR7, UPT ;  /* 0x000000070400728c */ /* 0x000fe4000bf06270 */
[----:B------:R-:W-:Y:S02]  /*2670*/  UIMAD.WIDE.U32 UR14, UR4, UR8, URZ ;  /* 0x00000008040e72a5 */ /* 0x000fe4000f8e00ff */
[----:B------:R-:W-:-:S02]  /*2680*/  UISETP.GE.OR UP0, UPT, UR5, UR10, UP0 ;  /* 0x0000000a0500728c */ /* 0x000fc40008706670 */
        /* <DEDUP_REMOVED lines=19> */
.L_x_40:
[----:B------:R-:W2:Y:S02]  /*27c0*/  LDCU UR4, c[0x0][0xb30] ;  /* 0x00016600ff0477ac */ /* 0x000ea40008000800 */
[----:B--2---:R-:W-:-:S09]  /*27d0*/  UISETP.NE.AND UP0, UPT, UR4, 0x1, UPT ;  /* 0x000000010400788c */ /* 0x004fd2000bf05270 */
[----:B------:R-:W-:Y:S05]  /*27e0*/  BRA.U UP0, `(.L_x_41) ;  /* 0x0000000100447547 */ /* 0x000fea000b800000 */
[----:B------:R-:W2:Y:S01]  /*27f0*/  LDCU.128 UR8, c[0x0][0xb10] ;  /* 0x00016200ff0877ac */ /* 0x000ea20008000c00 */
[----:B------:R-:W3:Y:S01]  /*2800*/  LDCU UR12, c[0x0][0xb0c] ;  /* 0x00016180ff0c77ac */ /* 0x000ee20008000800 */
[----:B------:R-:W4:Y:S01]  /*2810*/  LDCU UR14, c[0x0][0xb20] ;  /* 0x00016400ff0e77ac */ /* 0x000f220008000800 */
[----:B--2---:R-:W-:Y:S02]  /*2820*/  UIMAD.WIDE.U32 UR6, UR40, UR8, URZ ;  /* 0x00000008280672a5 */ /* 0x004fe4000f8e00ff */
[----:B------:R-:W-:Y:S02]  /*2830*/  UIMAD.WIDE.U32 UR4, UR37, UR11, URZ ;  /* 0x0000000b250472a5 */ /* 0x000fe4000f8e00ff */
[----:B---3--:R-:W-:Y:S02]  /*2840*/  UISETP.NE.AND UP2, UPT, UR12, 0x1, UPT ;  /* 0x000000010c00788c */ /* 0x008fe4000bf45270 */
[----:B------:R-:W-:Y:S01]  /*2850*/  UISETP.NE.AND UP0, UPT, UR10, 0x1, UPT ;  /* 0x000000010a00788c */ /* 0x000fe2000bf05270 */
[----:B------:R-:W-:-:S02]  /*2860*/  UMOV UR6, UR7 ;  /* 0x0000000700067c82 */ /* 0x000fc40008000000 */
[----:B------:R-:W-:Y:S01]  /*2870*/  UMOV UR4, UR5 ;  /* 0x0000000500047c82 */ /* 0x000fe20008000000 */
[----:B------:R-:W-:Y:S02]  /*2880*/  USHF.R.U32.HI UR9, URZ, UR9, UR6 ;  /* 0x00000009ff097299 */ /* 0x000fe40008011606 */
[----:B----4-:R-:W-:Y:S02]  /*2890*/  USHF.R.U32.HI UR4, URZ, UR14, UR4 ;  /* 0x0000000eff047299 */ /* 0x010fe40008011604 */
[----:B------:R-:W-:Y:S02]  /*28a0*/  USEL UR5, UR40, UR9, !UP2 ;  /* 0x0000000928057287 */ /* 0x000fe4000d000000 */
[----:B------:R-:W-:-:S04]  /*28b0*/  USEL UR4, UR37, UR4, !UP0 ;  /* 0x0000000425047287 */ /* 0x000fc8000c000000 */
[----:B------:R-:W-:Y:S02]  /*28c0*/  UIADD3 UR6, UPT, UPT, UR5, -UR4, URZ ;  /* 0x8000000405067290 */ /* 0x000fe4000fffe0ff */
[----:B------:R-:W-:Y:S02]  /*28d0*/  UIADD3 UR4, UPT, UPT, -UR5, UR4, URZ ;  /* 0x0000000405047290 */ /* 0x000fe4000fffe1ff */
[----:B------:R-:W-:Y:S02]  /*28e0*/  UIMAD UR37, UR6, UR10, UR37 ;  /* 0x0000000a062572a4 */ /* 0x000fe4000f8e0225 */
[----:B------:R-:W-:-:S12]  /*28f0*/  UIMAD UR40, UR4, UR12, UR40 ;  /* 0x0000000c042872a4 */ /* 0x000fd8000f8e0228 */
.L_x_41:
[----:B------:R-:W-:Y:S01]  /*2900*/  VIADD R11, R11, 0x1 ;  /* 0x000000010b0b7836 */ /* 0x000fe20000000000 */
[----:B------:R-:W-:Y:S01]  /*2910*/  R2UR UR4, R83 ;  /* 0x00000000530472ca */ /* 0x000fe200000e0000 */
[----:B------:R-:W-:Y:S01]  /*2920*/  UIADD3 UR20, UPT, UPT, UR37, UR63, URZ ;  /* 0x0000003f25147290 */ /* 0x000fe2000fffe0ff */
[----:B------:R-:W-:Y:S02]  /*2930*/  PLOP3.LUT P1, PT, PT, PT, PT, 0x80, 0x8 ;  /* 0x000000000008781c */ /* 0x000fe40003f2f070 */
[----:B------:R-:W-:-:S04]  /*2940*/  ISETP.NE.AND P0, PT, R11, 0x2, PT ;  /* 0x000000020b00780c */ /* 0x000fc80003f05270 */
[----:B------:R-:W-:Y:S02]  /*2950*/  SEL R3, RZ, 0x1, P0 ;  /* 0x00000001ff037807 */ /* 0x000fe40000000000 */
[----:B------:R-:W-:Y:S02]  /*2960*/  SEL R11, R11, RZ, P0 ;  /* 0x000000ff0b0b7207 */ /* 0x000fe40000000000 */
[----:B------:R-:W-:Y:S01]  /*2970*/  LOP3.LUT R10, R10, R3, RZ, 0x3c, !PT ;  /* 0x000000030a0a7212 */ /* 0x000fe200078e3cff */
[----:B------:R-:W-:Y:S01]  /*2980*/  UIADD3 UR16, UPT, UPT, UR40, UR4, URZ ;  /* 0x0000000428107290 */ /* 0x000fe2000fffe0ff */
[----:B------:R-:W-:Y:S11]  /*2990*/  BRA.U UP1, `(.L_x_42) ;  /* 0xffffffed01e07547 */ /* 0x000ff6000b83ffff */
[----:B------:R-:W-:Y:S01]  /*29a0*/  UIADD3 UR13, UPT, UPT, UR13, 0x10, URZ ;  /* 0x000000100d0d7890 */ /* 0x000fe2000fffe0ff */
[----:B------:R-:W-:-:S03]  /*29b0*/  SHF.L.U32 R3, R12, 0x1f, RZ ;  /* 0x0000001f0c037819 */ /* 0x000fc600000006ff */
[----:B------:R-:W-:-:S09]  /*29c0*/  ULEA UR4, UR21, UR13, 0x3 ;  /* 0x0000000d15047291 */ /* 0x000fd2000f8e18ff */
[----:B------:R-:W2:Y:S02]  /*29d0*/  SYNCS.PHASECHK.TRANS64.TRYWAIT P0, [UR4], R3 ;  /* 0x00000003ff0075a7 */ /* 0x000ea40008001104 */
[----:B--2---:R-:W-:Y:S05]  /*29e0*/  @!P0 BRA `(.L_x_43) ;  /* 0x0000007000148947 */ /* 0x004fea0003800000 */
.L_x_141:
[----:B------:R-:W-:-:S04]  /*29f0*/  UIADD3 UR4, UPT, UPT, UR21, 0x1, URZ ;  /* 0x0000000115047890 */ /* 0x000fc8000fffe0ff */
[----:B------:R-:W-:-:S04]  /*2a00*/  UISETP.NE.AND UP0, UPT, UR4, 0x2, UPT ;  /* 0x000000020400788c */ /* 0x000fc8000bf05270 */
[----:B------:R-:W-:Y:S02]  /*2a10*/  USEL UR5, URZ, 0x1, UP0 ;  /* 0x00000001ff057887 */ /* 0x000fe40008000000 */
[----:B------:R-:W-:-:S04]  /*2a20*/  USEL UR4, UR4, URZ, UP0 ;  /* 0x000000ff04047287 */ /* 0x000fc80008000000 */
[----:B------:R-:W-:Y:S01]  /*2a30*/  ULEA UR4, UR4, UR13, 0x3 ;  /* 0x0000000d04047291 */ /* 0x000fe2000f8e18ff */
[----:B-1----:R-:W-:-:S04]  /*2a40*/  LOP3.LUT R3, R12, UR5, RZ, 0x3c, !PT ;  /* 0x000000050c037c12 */ /* 0x002fc8000f8e3cff */
[----:B------:R-:W-:Y:S01]  /*2a50*/  SHF.L.U32 R3, R3, 0x1f, RZ ;  /* 0x0000001f03037819 */ /* 0x000fe200000006ff */
[----:B------:R-:W-:-:S07]  /*2a60*/  IMAD.U32 R0, RZ, RZ, UR4 ;  /* 0x00000004ff007e24 */ /* 0x000fce000f8e00ff */
.L_x_44:
[----:B-1----:R1:W2:Y:S02]  /*2a70*/  SYNCS.PHASECHK.TRANS64.TRYWAIT P0, [R0+URZ], R3 ;  /* 0x00000003000075a7 */ /* 0x0022a400080011ff */
[----:B--2---:R-:W-:Y:S05]  /*2a80*/  @!P0 NANOSLEEP.SYNCS 0x989680 ;  /* 0x009896800000895d */ /* 0x004fea0003900000 */
[----:B------:R-:W2:Y:S02]  /*2a90*/  @!P0 SYNCS.PHASECHK.TRANS64 P0, [R0+URZ], R3 ;  /* 0x00000003000085a7 */ /* 0x000ea400080010ff */
[----:B--2---:R-:W-:Y:S05]  /*2aa0*/  @P0 EXIT ;  /* 0x000000000000094d */ /* 0x004fea0003800000 */
[----:B------:R-:W-:Y:S05]  /*2ab0*/  BRA `(.L_x_44) ;  /* 0xfffffffc00ec7947 */ /* 0x000fea000383ffff */
.L_x_22:
[----:B------:R-:W-:-:S04]  /*2ac0*/  UISETP.NE.AND UP0, UPT, UR47, URZ, UPT ;  /* 0x000000ff2f00728c */ /* 0x000fc8000bf05270 */
[----:B------:R-:W-:-:S09]  /*2ad0*/  UISETP.NE.OR UP0, UPT, UR17, 0x1, UP0 ;  /* 0x000000011100788c */ /* 0x000fd20008705670 */
[----:B------:R-:W-:Y:S05]  /*2ae0*/  BRA.U UP0, `(.L_x_45) ;  /* 0x0000000500487547 */ /* 0x000fea000b800000 */
[----:B------:R-:W-:Y:S01]  /*2af0*/  ISETP.GE.U32.AND P2, PT, R0, 0x8, PT ;  /* 0x000000080000780c */ /* 0x000fe20003f46070 */
[----:B------:R-:W-:Y:S01]  /*2b00*/  IMAD.MOV.U32 R12, RZ, RZ, 0x1 ;  /* 0x00000001ff0c7424 */ /* 0x000fe200078e00ff */
[----:B------:R-:W-:Y:S02]  /*2b10*/  CS2R R10, SRZ ;  /* 0x00000000000a7805 */ /* 0x000fe4000001ff00 */
[----:B------:R-:W-:Y:S01]  /*2b20*/  CS2R R8, SRZ ;  /* 0x0000000000087805 */ /* 0x000fe2000001ff00 */
[----:B------:R-:W-:Y:S01]  /*2b30*/  UMOV UR6, 0x400 ;  /* 0x0000040000067882 */ /* 0x000fe20000000000 */
[----:B------:R-:W-:Y:S01]  /*2b40*/  UMOV UR5, URZ ;  /* 0x000000ff00057c82 */ /* 0x000fe20008000000 */
[----:B------:R-:W-:-:S12]  /*2b50*/  ULEA UR6, UR47, UR6, 0x18 ;  /* 0x000000062f067291 */ /* 0x000fd8000f8ec0ff */
.L_x_49:
[----:B------:R-:W-:Y:S02]  /*2b60*/  LEA R2, R8, UR6, 0x3 ;  /* 0x0000000608027c11 */ /* 0x000fe4000f8e18ff */
[----:B------:R-:W-:-:S03]  /*2b70*/  SHF.L.U32 R5, R9, 0x1f, RZ ;  /* 0x0000001f09057819 */ /* 0x000fc600000006ff */
[----:B------:R-:W-:Y:S01]  /*2b80*/  VIADD R4, R2, 0xe0 ;  /* 0x000000e002047836 */ /* 0x000fe20000000000 */
[----:B------:R-:W1:Y:S02]  /*2b90*/  SYNCS.PHASECHK.TRANS64.TRYWAIT P0, [R2+URZ+0xd0], R5 ;  /* 0x0000d005020075a7 */ /* 0x000e6400080011ff */
[----:B-1----:R-:W-:Y:S05]  /*2ba0*/  @!P0 BRA `(.L_x_46) ;  /* 0x0000006c00bc8947 */ /* 0x002fea0003800000 */
.L_x_142:
[----:B------:R-:W-:Y:S01]  /*2bb0*/  ULEA UR4, UR5, UR6, 0x3 ;  /* 0x0000000605047291 */ /* 0x000fe2000f8e18ff */
[----:B------:R-:W-:Y:S02]  /*2bc0*/  PRMT R4, RZ, 0x654, R4 ;  /* 0x00000654ff047816 */ /* 0x000fe40000000004 */
[----:B-1----:R-:W-:Y:S01]  /*2bd0*/  SHF.L.U32 R5, R12, 0x1f, RZ ;  /* 0x0000001f0c057819 */ /* 0x002fe200000006ff */
[----:B------:R-:W-:Y:S01]  /*2be0*/  UIADD3 UR7, UPT, UPT, UR4, 0x70, URZ ;  /* 0x0000007004077890 */ /* 0x000fe2000fffe0ff */
[----:B------:R1:W-:Y:S05]  /*2bf0*/  SYNCS.ARRIVE.TRANS64.RED.A1T0 RZ, [R4+URZ], RZ ;  /* 0x000000ff04ff79a7 */ /* 0x0003ea00081004ff */
[----:B------:R-:W-:Y:S01]  /*2c00*/  IMAD.U32 R7, RZ, RZ, UR7 ;  /* 0x00000007ff077e24 */ /* 0x000fe2000f8e00ff */
[----:B------:R-:W2:Y:S04]  /*2c10*/  SYNCS.PHASECHK.TRANS64.TRYWAIT P0, [UR4+0x80], R5 ;  /* 0x00008005ff0075a7 */ /* 0x000ea80008001104 */
[----:B------:R-:W-:Y:S01]  /*2c20*/  PRMT R6, R0, 0x654, R7 ;  /* 0x0000065400067816 */ /* 0x000fe20000000007 */
[----:B-1----:R-:W-:Y:S01]  /*2c30*/  @!P2 IMAD.MOV.U32 R4, RZ, RZ, 0x10 ;  /* 0x00000010ff04a424 */ /* 0x002fe200078e00ff */
[----:B--2---:R-:W-:Y:S06]  /*2c40*/  @!P0 BRA `(.L_x_47) ;  /* 0x0000006c00a88947 */ /* 0x004fec0003800000 */
.L_x_144:
[----:B------:R-:W-:Y:S01]  /*2c50*/  ULEA UR8, UR5, UR6, 0x4 ;  /* 0x0000000605087291 */ /* 0x000fe2000f8e20ff */
[----:B------:R-:W-:Y:S01]  /*2c60*/  SEL R3, R6, R3, !P2 ;  /* 0x0000000306037207 */ /* 0x000fe20005000000 */
[----:B------:R-:W-:Y:S01]  /*2c70*/  UIADD3 UR9, UPT, UPT, UR4, 0x70, URZ ;  /* 0x0000007004097890 */ /* 0x000fe2000fffe0ff */
[----:B-1----:R-:W-:Y:S01]  /*2c80*/  LEA R2, R11, UR6, 0x3 ;  /* 0x000000060b027c11 */ /* 0x002fe2000f8e18ff */
[----:B------:R-:W-:Y:S01]  /*2c90*/  UIADD3 UR8, UPT, UPT, UR8, 0x100, URZ ;  /* 0x0000010008087890 */ /* 0x000fe2000fffe0ff */
[----:B------:R-:W-:Y:S01]  /*2ca0*/  SHF.L.U32 R5, R10, 0x1f, RZ ;  /* 0x0000001f0a057819 */ /* 0x000fe200000006ff */
[----:B------:R1:W-:Y:S01]  /*2cb0*/  @!P2 SYNCS.ARRIVE.TRANS64.RED RZ, [R3+URZ], R4 ;  /* 0x0000000403ffa9a7 */ /* 0x0003e200080004ff */
[----:B------:R-:W-:Y:S01]  /*2cc0*/  UIADD3 UR4, UPT, UPT, UR5, 0x1, URZ ;  /* 0x0000000105047890 */ /* 0x000fe2000fffe0ff */
[----:B------:R-:W-:-:S03]  /*2cd0*/  VIADD R8, R8, 0x1 ;  /* 0x0000000108087836 */ /* 0x000fc60000000000 */
[----:B------:R-:W-:Y:S02]  /*2ce0*/  UISETP.NE.AND UP0, UPT, UR4, 0x2, UPT ;  /* 0x000000020400788c */ /* 0x000fe4000bf05270 */
[----:B------:R-:W-:Y:S06]  /*2cf0*/  UGETNEXTWORKID.BROADCAST [UR8], [UR9] ;  /* 0x00000000080073ca */ /* 0x000fec0008000100 */
[----:B------:R-:W-:Y:S01]  /*2d00*/  USEL UR7, URZ, 0x1, UP0 ;  /* 0x00000001ff077887 */ /* 0x000fe20008000000 */
[----:B------:R-:W-:Y:S01]  /*2d10*/  ISETP.NE.AND P0, PT, R8, 0x2, PT ;  /* 0x000000020800780c */ /* 0x000fe20003f05270 */
[----:B------:R-:W-:Y:S01]  /*2d20*/  USEL UR5, UR4, URZ, UP0 ;  /* 0x000000ff04057287 */ /* 0x000fe20008000000 */
[----:B------:R-:W2:Y:S03]  /*2d30*/  SYNCS.PHASECHK.TRANS64.TRYWAIT P1, [R2+URZ+0x70], R5 ;  /* 0x00007005020075a7 */ /* 0x000ea600080211ff */
[----:B------:R-:W-:Y:S01]  /*2d40*/  LOP3.LUT R12, R12, UR7, RZ, 0x3c, !PT ;  /* 0x000000070c0c7c12 */ /* 0x000fe2000f8e3cff */
[----:B-12---:R-:W-:Y:S07]  /*2d50*/  @!P1 BRA `(.L_x_48) ;  /* 0x0000006c007c9947 */ /* 0x006fee0003800000 */
.L_x_145:
[C---:B------:R-:W-:Y:S01]  /*2d60*/  LEA R4, R11.reuse, UR6, 0x4 ;  /* 0x000000060b047c11 */ /* 0x040fe2000f8e20ff */
[----:B-1----:R-:W-:Y:S01]  /*2d70*/  VIADD R2, R2, 0x80 ;  /* 0x0000008002027836 */ /* 0x002fe20000000000 */
[----:B------:R-:W-:Y:S01]  /*2d80*/  SEL R8, R8, RZ, P0 ;  /* 0x000000ff08087207 */ /* 0x000fe20000000000 */
[----:B------:R-:W-:-:S03]  /*2d90*/  VIADD R11, R11, 0x1 ;  /* 0x000000010b0b7836 */ /* 0x000fc60000000000 */
[----:B------:R-:W1:Y:S01]  /*2da0*/  LDS.128 R4, [R4+0x100] ;  /* 0x0001000004047984 */ /* 0x000e620000000c00 */
[----:B------:R-:W-:Y:S02]  /*2db0*/  PRMT R2, RZ, 0x654, R2 ;  /* 0x00000654ff027816 */ /* 0x000fe40000000002 */
[C---:B------:R-:W-:Y:S01]  /*2dc0*/  ISETP.NE.AND P1, PT, R11.reuse, 0x2, PT ;  /* 0x000000020b00780c */ /* 0x040fe20003f25270 */
[----:B------:R-:W-:Y:S01]  /*2dd0*/  @!PT LDS RZ, [RZ] ;  /* 0x00000000fffff984 */ /* 0x000fe20000000800 */
[----:B------:R-:W-:Y:S01]  /*2de0*/  @!PT LDS RZ, [RZ] ;  /* 0x00000000fffff984 */ /* 0x000fe20000000800 */
[----:B------:R-:W-:Y:S01]  /*2df0*/  @!PT LDS RZ, [RZ] ;  /* 0x00000000fffff984 */ /* 0x000fe20000000800 */
[----:B------:R-:W-:Y:S01]  /*2e00*/  @!PT LDS RZ, [RZ] ;  /* 0x00000000fffff984 */ /* 0x000fe20000000800 */
[----:B------:R2:W-:Y:S06]  /*2e10*/  MEMBAR.ALL.CTA ;  /* 0x0000000000007992 */ /* 0x0005ec0000008000 */
[----:B--2---:R-:W2:Y:S01]  /*2e20*/  FENCE.VIEW.ASYNC.S ;  /* 0x00000000000073c6 */ /* 0x004ea20000000000 */
[----:B------:R-:W-:Y:S01]  /*2e30*/  SEL R11, R11, RZ, P1 ;  /* 0x000000ff0b0b7207 */ /* 0x000fe20000800000 */
[----:B--2---:R2:W-:Y:S01]  /*2e40*/  SYNCS.ARRIVE.TRANS64.RED.A1T0 RZ, [R2+URZ], RZ ;  /* 0x000000ff02ff79a7 */ /* 0x0045e200081004ff */
[----:B-1----:R-:W-:-:S02]  /*2e50*/  LOP3.LUT P3, RZ, R6, 0x1, RZ, 0xc0, !PT ;  /* 0x0000000106ff7812 */ /* 0x002fc4000786c0ff */
[----:B------:R-:W-:-:S04]  /*2e60*/  SEL R5, RZ, 0x1, P1 ;  /* 0x00000001ff057807 */ /* 0x000fc80000800000 */
[----:B------:R-:W-:Y:S02]  /*2e70*/  LOP3.LUT R10, R10, R5, RZ, 0x3c, !PT ;  /* 0x000000050a0a7212 */ /* 0x000fe400078e3cff */
[----:B--2---:R-:W-:-:S04]  /*2e80*/  SEL R2, RZ, 0x1, P0 ;  /* 0x00000001ff027807 */ /* 0x004fc80000000000 */
[----:B------:R-:W-:Y:S01]  /*2e90*/  LOP3.LUT R9, R9, R2, RZ, 0x3c, !PT ;  /* 0x0000000209097212 */ /* 0x000fe200078e3cff */
[----:B------:R-:W-:Y:S06]  /*2ea0*/  @P3 BRA `(.L_x_49) ;  /* 0xfffffffc002c3947 */ /* 0x000fec000383ffff */
[----:B------:R-:W-:Y:S01]  /*2eb0*/  ULEA UR4, UR5, UR6, 0x3 ;  /* 0x0000000605047291 */ /* 0x000fe2000f8e18ff */
[----:B------:R-:W-:-:S08]  /*2ec0*/  SHF.L.U32 R3, R12, 0x1f, RZ ;  /* 0x0000001f0c037819 */ /* 0x000fd000000006ff */
[----:B------:R-:W1:Y:S02]  /*2ed0*/  SYNCS.PHASECHK.TRANS64 P0, [UR4+0x80], R3 ;  /* 0x00008003ff0075a7 */ /* 0x000e640008001004 */
[----:B-1----:R-:W-:Y:S05]  /*2ee0*/  @P0 BRA `(.L_x_50) ;  /* 0x0000000000080947 */ /* 0x002fea0003800000 */
[----:B------:R-:W1:Y:S02]  /*2ef0*/  SYNCS.PHASECHK.TRANS64.TRYWAIT P0, [UR4+0x80], R3 ;  /* 0x00008003ff0075a7 */ /* 0x000e640008001104 */
[----:B-1----:R-:W-:Y:S05]  /*2f00*/  @!P0 BRA `(.L_x_51) ;  /* 0x0000006c00248947 */ /* 0x002fea0003800000 */
.L_x_50:
[----:B------:R-:W-:-:S04]  /*2f10*/  UIADD3 UR7, UPT, UPT, UR5, 0x1, URZ ;  /* 0x0000000105077890 */ /* 0x000fc8000fffe0ff */
[----:B------:R-:W-:-:S04]  /*2f20*/  UISETP.NE.AND UP0, UPT, UR7, 0x2, UPT ;  /* 0x000000020700788c */ /* 0x000fc8000bf05270 */
[----:B------:R-:W-:Y:S02]  /*2f30*/  USEL UR8, URZ, 0x1, UP0 ;  /* 0x00000001ff087887 */ /* 0x000fe40008000000 */
[----:B------:R-:W-:-:S04]  /*2f40*/  USEL UR7, UR7, URZ, UP0 ;  /* 0x000000ff07077287 */ /* 0x000fc80008000000 */
[----:B------:R-:W-:Y:S01]  /*2f50*/  ULEA UR7, UR7, UR6, 0x3 ;  /* 0x0000000607077291 */ /* 0x000fe2000f8e18ff */
[----:B-1----:R-:W-:-:S04]  /*2f60*/  LOP3.LUT R3, R12, UR8, RZ, 0x3c, !PT ;  /* 0x000000080c037c12 */ /* 0x002fc8000f8e3cff */
[----:B------:R-:W-:-:S04]  /*2f70*/  SHF.L.U32 R0, R3, 0x1f, RZ ;  /* 0x0000001f03007819 */ /* 0x000fc800000006ff */
[----:B------:R-:W1:Y:S02]  /*2f80*/  SYNCS.PHASECHK.TRANS64 P0, [UR7+0x80], R0 ;  /* 0x00008000ff0075a7 */ /* 0x000e640008001007 */
[----:B-1----:R-:W-:Y:S05]  /*2f90*/  @P0 EXIT ;  /* 0x000000000000094d */ /* 0x002fea0003800000 */
[----:B------:R-:W-:Y:S02]  /*2fa0*/  SHF.L.U32 R3, R3, 0x1f, RZ ;  /* 0x0000001f03037819 */ /* 0x000fe400000006ff */
[----:B------:R-:W-:-:S07]  /*2fb0*/  MOV R0, UR7 ;  /* 0x0000000700007c02 */ /* 0x000fce0008000f00 */
.L_x_52:
[----:B-1----:R1:W2:Y:S02]  /*2fc0*/  SYNCS.PHASECHK.TRANS64.TRYWAIT P0, [R0+URZ+0x80], R3 ;  /* 0x00008003000075a7 */ /* 0x0022a400080011ff */
[----:B--2---:R-:W-:Y:S05]  /*2fd0*/  @!P0 NANOSLEEP.SYNCS 0x989680 ;  /* 0x009896800000895d */ /* 0x004fea0003900000 */
[----:B------:R-:W2:Y:S02]  /*2fe0*/  @!P0 SYNCS.PHASECHK.TRANS64 P0, [R0+URZ+0x80], R3 ;  /* 0x00008003000085a7 */ /* 0x000ea400080010ff */
[----:B--2---:R-:W-:Y:S05]  /*2ff0*/  @P0 EXIT ;  /* 0x000000000000094d */ /* 0x004fea0003800000 */
[----:B------:R-:W-:Y:S05]  /*3000*/  BRA `(.L_x_52) ;  /* 0xfffffffc00ec7947 */ /* 0x000fea000383ffff */
.L_x_45:
[----:B------:R-:W-:Y:S05]  /*3010*/  BRA.U UP4, `(.L_x_53) ;  /* 0x0000001104447547 */ /* 0x000fea000b800000 */
[----:B------:R-:W-:Y:S01]  /*3020*/  UMOV UR4, 0x40 ;  /* 0x0000004000047882 */ /* 0x000fe20000000000 */
[----:B------:R-:W-:Y:S01]  /*3030*/  NOP ;  /* 0x0000000000007918 */ /* 0x000fe20000000000 */
[----:B------:R-:W-:Y:S01]  /*3040*/  ULEA UR5, UR47, UR4, 0x18 ;  /* 0x000000042f057291 */ /* 0x000fe2000f8ec0ff */
[----:B------:R-:W-:Y:S02]  /*3050*/  UMOV UR6, 0x400 ;  /* 0x0000040000067882 */ /* 0x000fe40000000000 */
[----:B------:R-:W-:-:S06]  /*3060*/  ULEA UR6, UR47, UR6, 0x18 ;  /* 0x000000062f067291 */ /* 0x000fcc000f8ec0ff */
[----:B------:R-:W1:Y:S02]  /*3070*/  LDS.U8 R0, [UR5+0x1c] ;  /* 0x00001c05ff007984 */ /* 0x000e640008000000 */
[----:B-1----:R-:W-:-:S13]  /*3080*/  ISETP.NE.AND P0, PT, R0, RZ, PT ;  /* 0x000000ff0000720c */ /* 0x002fda0003f05270 */
[----:B------:R-:W-:Y:S05]  /*3090*/  @P0 BRA `(.L_x_54) ;  /* 0x0000000000580947 */ /* 0x000fea0003800000 */
[----:B------:R-:W-:-:S13]  /*30a0*/  ELECT P0, URZ, PT ;  /* 0x0000000000ff782f */ /* 0x000fda0003800000 */
[----:B------:R-:W-:Y:S05]  /*30b0*/  @!P0 BRA `(.L_x_55) ;  /* 0x0000000000608947 */ /* 0x000fea0003800000 */
[----:B------:R-:W-:Y:S01]  /*30c0*/  UMOV UR4, 0x10 ;  /* 0x0000001000047882 */ /* 0x000fe20000000000 */
[----:B------:R-:W-:Y:S01]  /*30d0*/  HFMA2 R0, -RZ, RZ, 0, 5.9604644775390625e-08 ;  /* 0x00000001ff007431 */ /* 0x000fe200000001ff */
[----:B------:R-:W-:-:S03]  /*30e0*/  MOV R3, 0xffff ;  /* 0x0000ffff00037802 */ /* 0x000fc60000000f00 */
[----:B------:R-:W-:Y:S04]  /*30f0*/  DEPBAR.LE SB1, 0x36 ;  /* 0x00009d800000791a */ /* 0x000fe80000000000 */
[----:B------:R-:W1:Y:S02]  /*3100*/  UTCATOMSWS.FIND_AND_SET.ALIGN UP0, UR4, UR4 ;  /* 0x00000004000475e3 */ /* 0x000e640008000800 */
[----:B-1----:R-:W-:Y:S01]  /*3110*/  MOV R4, UR4 ;  /* 0x0000000400047c02 */ /* 0x002fe20008000f00 */
[----:B------:R-:W-:Y:S06]  /*3120*/  BRA.U UP0, `(.L_x_56) ;  /* 0x0000000100187547 */ /* 0x000fec000b800000 */
.L_x_57:
[----:B------:R-:W-:Y:S05]  /*3130*/  NANOSLEEP 0x64 ;  /* 0x000000640000795d */ /* 0x000fea0003800000 */
[----:B------:R-:W-:-:S05]  /*3140*/  UMOV UR4, 0x10 ;  /* 0x0000001000047882 */ /* 0x000fca0000000000 */
[----:B------:R-:W-:Y:S04]  /*3150*/  DEPBAR.LE SB1, 0x36 ;  /* 0x00009d800000791a */ /* 0x000fe80000000000 */
[----:B------:R-:W1:Y:S02]  /*3160*/  UTCATOMSWS.FIND_AND_SET.ALIGN UP0, UR4, UR4 ;  /* 0x00000004000475e3 */ /* 0x000e640008000800 */
[----:B-1----:R-:W-:Y:S01]  /*3170*/  MOV R4, UR4 ;  /* 0x0000000400047c02 */ /* 0x002fe20008000f00 */
[----:B------:R-:W-:Y:S05]  /*3180*/  BRA.U !UP0, `(.L_x_57) ;  /* 0xfffffffd08e87547 */ /* 0x000fea000b83ffff */
.L_x_56:
[-C--:B------:R-:W-:Y:S02]  /*3190*/  SHF.L.U32 R3, R3, R4.reuse, RZ ;  /* 0x0000000403037219 */ /* 0x080fe400000006ff */
[----:B------:R-:W-:Y:S01]  /*31a0*/  SHF.L.U32 R0, R0, R4, RZ ;  /* 0x0000000400007219 */ /* 0x000fe200000006ff */
[----:B------:R-:W-:Y:S02]  /*31b0*/  IMAD.SHL.U32 R4, R4, 0x20, RZ ;  /* 0x0000002004047824 */ /* 0x000fe400078e00ff */
[----:B------:R1:W-:Y:S04]  /*31c0*/  ATOMS.OR RZ, [UR5+0x14], R3 ;  /* 0x00001403ffff798c */ /* 0x0003e8000b000005 */
[----:B------:R1:W-:Y:S04]  /*31d0*/  ATOMS.OR RZ, [UR5+0x18], R0 ;  /* 0x00001800ffff798c */ /* 0x0003e8000b000005 */
[----:B------:R1:W-:Y:S01]  /*31e0*/  STS [UR6+0x120], R4 ;  /* 0x00012004ff007988 */ /* 0x0003e20008000806 */
[----:B------:R-:W-:Y:S05]  /*31f0*/  BRA `(.L_x_55) ;  /* 0x0000000000107947 */ /* 0x000fea0003800000 */
.L_x_54:
[----:B------:R-:W-:Y:S02]  /*3200*/  MOV R0, 0xffffffff ;  /* 0xffffffff00007802 */ /* 0x000fe40000000f00 */
[----:B------:R-:W-:-:S03]  /*3210*/  MOV R4, 0x3240 ;  /* 0x0000324000047802 */ /* 0x000fc60000000f00 */
[----:B------:R1:W-:Y:S04]  /*3220*/  STS [UR6+0x120], R0 ;  /* 0x00012000ff007988 */ /* 0x0003e80008000806 */
[----:B-1---5:R-:W-:Y:S05]  /*3230*/  CALL.REL.NOINC `($__internal_1_$__cuda_sm10x_tcgen05_guardrail_trap_phase_invalid_during_alloc) ;  /* 0x0000007000707944 */ /* 0x022fea0003c00000 */
.L_x_55:
[----:B------:R-:W-:Y:S05]  /*3240*/  WARPSYNC.ALL ;  /* 0x0000000000007948 */ /* 0x000fea0003800000 */
[----:B------:R-:W2:Y:S01]  /*3250*/  S2UR UR4, SR_CgaCtaId ;  /* 0x00000000000479c3 */ /* 0x000ea20000008800 */
[----:B------:R-:W-:Y:S01]  /*3260*/  UMOV UR41, 0x400 ;  /* 0x0000040000297882 */ /* 0x000fe20000000000 */
[----:B------:R-:W-:-:S06]  /*3270*/  NOP ;  /* 0x0000000000007918 */ /* 0x000fcc0000000000 */
[----:B------:R-:W-:Y:S06]  /*3280*/  BAR.ARV 0x6, 0xa0 ;  /* 0x0182800000007b1d */ /* 0x000fec0000002000 */
[----:B------:R-:W3:Y:S01]  /*3290*/  LDCU UR6, c[0x0][0x38c] ;  /* 0x00007180ff0677ac */ /* 0x000ee20008000800 */
[----:B------:R-:W-:Y:S01]  /*32a0*/  LOP3.LUT R2, R2, 0xffff, RZ, 0xc0, !PT ;  /* 0x0000ffff02027812 */ /* 0x000fe200078ec0ff */
[----:B------:R-:W-:Y:S01]  /*32b0*/  IMAD.MOV.U32 R11, RZ, RZ, 0x1 ;  /* 0x00000001ff0b7424 */ /* 0x000fe200078e00ff */
[----:B------:R-:W-:Y:S01]  /*32c0*/  CS2R R8, SRZ ;  /* 0x0000000000087805 */ /* 0x000fe2000001ff00 */
[----:B------:R-:W4:Y:S01]  /*32d0*/  LDCU UR7, c[0x0][0x38c] ;  /* 0x00007180ff0777ac */ /* 0x000f220008000800 */
[----:B------:R-:W-:Y:S01]  /*32e0*/  R2UR UR42, R2 ;  /* 0x00000000022a72ca */ /* 0x000fe200000e0000 */
[----:B------:R-:W-:Y:S01]  /*32f0*/  IMAD.MOV.U32 R10, RZ, RZ, RZ ;  /* 0x000000ffff0a7224 */ /* 0x000fe200078e00ff */
[----:B------:R-:W-:Y:S01]  /*3300*/  UMOV UR45, URZ ;  /* 0x000000ff002d7c82 */ /* 0x000fe20008000000 */
[----:B------:R-:W-:Y:S01]  /*3310*/  UMOV UR39, URZ ;  /* 0x000000ff00277c82 */ /* 0x000fe20008000000 */
[----:B--2---:R-:W-:Y:S01]  /*3320*/  ULEA UR41, UR4, UR41, 0x18 ;  /* 0x0000002904297291 */ /* 0x004fe2000f8ec0ff */
[----:B------:R-:W-:Y:S01]  /*3330*/  UMOV UR62, 0x0 ;  /* 0x00000000003e7882 */ /* 0x000fe20000000000 */
[----:B------:R-:W-:-:S02]  /*3340*/  UMOV UR63, 0x4400010 ;  /* 0x04400010003f7882 */ /* 0x000fc40000000000 */
[----:B------:R-:W-:Y:S02]  /*3350*/  UIADD3 UR5, UPT, UPT, UR41, 0x8800, URZ ;  /* 0x0000880029057890 */ /* 0x000fe4000fffe0ff */
[----:B------:R-:W-:Y:S02]  /*3360*/  UIADD3 UR4, UPT, UPT, UR41, 0x10800, URZ ;  /* 0x0001080029047890 */ /* 0x000fe4000fffe0ff */
[----:B---3--:R-:W-:Y:S01]  /*3370*/  UIADD3 UR6, UPT, UPT, UR6, 0x7f, URZ ;  /* 0x0000007f06067890 */ /* 0x008fe2000fffe0ff */
[----:B-1----:R-:W1:Y:S01]  /*3380*/  LDS R0, [UR41+0x120] ;  /* 0x00012029ff007984 */ /* 0x002e620008000800 */
[----:B------:R-:W-:Y:S02]  /*3390*/  USHF.R.U32.HI UR5, URZ, 0x4, UR5 ;  /* 0x00000004ff057899 */ /* 0x000fe40008011605 */
[----:B------:R-:W-:Y:S02]  /*33a0*/  USHF.R.S32.HI UR47, URZ, 0x1f, UR6 ;  /* 0x0000001fff2f7899 */ /* 0x000fe40008011406 */
[----:B------:R-:W-:-:S02]  /*33b0*/  USHF.R.U32.HI UR4, URZ, 0x4, UR4 ;  /* 0x00000004ff047899 */ /* 0x000fc40008011604 */
[----:B------:R-:W-:Y:S02]  /*33c0*/  ULEA.HI UR47, UR47, UR6, URZ, 0x7 ;  /* 0x000000062f2f7291 */ /* 0x000fe4000f8f38ff */
[----:B------:R-:W-:Y:S02]  /*33d0*/  ULOP3.LUT UR5, UR5, 0x3fff, URZ, 0xc0, !UPT ;  /* 0x00003fff05057892 */ /* 0x000fe4000f8ec0ff */
[----:B------:R-:W-:Y:S02]  /*33e0*/  USHF.R.S32.HI UR47, URZ, 0x7, UR47 ;  /* 0x00000007ff2f7899 */ /* 0x000fe4000801142f */
[----:B------:R-:W-:Y:S02]  /*33f0*/  ULOP3.LUT UR4, UR4, 0x3fff, URZ, 0xc0, !UPT ;  /* 0x00003fff04047892 */ /* 0x000fe4000f8ec0ff */
[----:B------:R-:W-:Y:S01]  /*3400*/  UISETP.LT.AND UP0, UPT, UR47, 0x1, UPT ;  /* 0x000000012f00788c */ /* 0x000fe2000bf01270 */
[----:B------:R-:W-:Y:S01]  /*3410*/  UMOV UR60, 0x0 ;  /* 0x00000000003c7882 */ /* 0x000fe20000000000 */
[----:B------:R-:W-:-:S02]  /*3420*/  UMOV UR61, 0x4400010 ;  /* 0x04400010003d7882 */ /* 0x000fc40000000000 */
[----:B------:R-:W-:Y:S01]  /*3430*/  USEL UR64, UR47, 0x1, !UP0 ;  /* 0x000000012f407887 */ /* 0x000fe2000c000000 */
[----:B------:R-:W-:Y:S01]  /*3440*/  UMOV UR58, 0x0 ;  /* 0x00000000003a7882 */ /* 0x000fe20000000000 */
[----:B------:R-:W-:Y:S01]  /*3450*/  UMOV UR59, 0x4400010 ;  /* 0x04400010003b7882 */ /* 0x000fe20000000000 */
[----:B------:R-:W-:Y:S01]  /*3460*/  UMOV UR56, 0x0 ;  /* 0x0000000000387882 */ /* 0x000fe20000000000 */
[----:B------:R-:W-:Y:S01]  /*3470*/  UMOV UR57, 0x4400010 ;  /* 0x0440001000397882 */ /* 0x000fe20000000000 */
[----:B------:R-:W-:Y:S01]  /*3480*/  UMOV UR54, 0x0 ;  /* 0x0000000000367882 */ /* 0x000fe20000000000 */
[----:B------:R-:W-:Y:S01]  /*3490*/  UMOV UR55, 0x4400010 ;  /* 0x0440001000377882 */ /* 0x000fe20000000000 */
[----:B------:R-:W-:Y:S01]  /*34a0*/  UMOV UR52, 0x0 ;  /* 0x0000000000347882 */ /* 0x000fe20000000000 */
[----:B------:R-:W-:Y:S01]  /*34b0*/  UMOV UR53, 0x4400010 ;  /* 0x0440001000357882 */ /* 0x000fe20000000000 */
[----:B------:R-:W-:Y:S02]  /*34c0*/  ULOP3.LUT UR43, UR5, 0x10000, URZ, 0xfc, !UPT ;  /* 0x00010000052b7892 */ /* 0x000fe4000f8efcff */
[----:B------:R-:W-:-:S02]  /*34d0*/  ULOP3.LUT UR44, UR4, 0x10000, URZ, 0xfc, !UPT ;  /* 0x00010000042c7892 */ /* 0x000fc4000f8efcff */
[----:B------:R-:W-:Y:S02]  /*34e0*/  UIADD3 UR64, UPT, UPT, -UR64, URZ, URZ ;  /* 0x000000ff40407290 */ /* 0x000fe4000fffe1ff */
[----:B----4-:R-:W-:Y:S01]  /*34f0*/  UISETP.GE.AND UP4, UPT, UR7, 0x1, UPT ;  /* 0x000000010700788c */ /* 0x010fe2000bf86270 */
[----:B------:R-:W-:Y:S01]  /*3500*/  UMOV UR50, 0x0 ;  /* 0x0000000000327882 */ /* 0x000fe20000000000 */
[----:B------:R-:W-:Y:S01]  /*3510*/  UMOV UR51, 0x4400010 ;  /* 0x0440001000337882 */ /* 0x000fe20000000000 */
[----:B------:R-:W-:Y:S01]  /*3520*/  UMOV UR48, 0x0 ;  /* 0x0000000000307882 */ /* 0x000fe20000000000 */
[----:B-1----:R-:W-:Y:S01]  /*3530*/  R2UR UR65, R0 ;  /* 0x00000000004172ca */ /* 0x002fe200000e0000 */
[----:B------:R-:W-:-:S14]  /*3540*/  UMOV UR49, 0x4400010 ;  /* 0x0440001000317882 */ /* 0x000fdc0000000000 */
.L_x_64:
[----:B------:R-:W-:Y:S02]  /*3550*/  LEA R0, R10, UR41, 0x3 ;  /* 0x000000290a007c11 */ /* 0x000fe4000f8e18ff */
[----:B------:R-:W-:Y:S02]  /*3560*/  SHF.L.U32 R5, R9, 0x1f, RZ ;  /* 0x0000001f09057819 */ /* 0x000fe400000006ff */
[----:B------:R-:W-:Y:S01]  /*3570*/  PLOP3.LUT P0, PT, PT, PT, UP4, 0x80, 0x8 ;  /* 0x000000000008781c */ /* 0x000fe20003f0f048 */
[----:B------:R-:W-:Y:S01]  /*3580*/  VIADD R3, R0, 0x80 ;  /* 0x0000008000037836 */ /* 0x000fe20000000000 */
[----:B-1----:R-:W1:Y:S02]  /*3590*/  SYNCS.PHASECHK.TRANS64.TRYWAIT P1, [R0+URZ+0x70], R5 ;  /* 0x00007005000075a7 */ /* 0x002e6400080211ff */
[----:B-1-3--:R-:W-:Y:S09]  /*35a0*/  @!P1 BRA `(.L_x_58) ;  /* 0x0000006400949947 */ /* 0x00aff20003800000 */
.L_x_147:
[----:B------:R-:W-:Y:S01]  /*35b0*/  LEA R4, R10, UR41, 0x4 ;  /* 0x000000290a047c11 */ /* 0x000fe2000f8e20ff */
[----:B------:R-:W-:Y:S01]  /*35c0*/  @UP4 ULEA UR4, UR39, UR41, 0x3 ;  /* 0x0000002927044291 */ /* 0x000fe2000f8e18ff */
[----:B------:R-:W-:Y:S01]  /*35d0*/  PLOP3.LUT P2, PT, PT, PT, PT, 0x80, 0x8 ;  /* 0x000000000008781c */ /* 0x000fe20003f4f070 */
[----:B------:R-:W-:Y:S01]  /*35e0*/  ULEA UR46, UR45, UR41, 0x3 ;  /* 0x000000292d2e7291 */ /* 0x000fe2000f8e18ff */
[----:B------:R-:W-:Y:S02]  /*35f0*/  PRMT R3, RZ, 0x654, R3 ;  /* 0x00000654ff037816 */ /* 0x000fe40000000003 */
[----:B-1----:R-:W1:Y:S01]  /*3600*/  LDS.128 R4, [R4+0x100] ;  /* 0x0001000004047984 */ /* 0x002e620000000c00 */
[----:B------:R-:W-:Y:S02]  /*3610*/  @P0 SHF.L.U32 R2, R8, 0x1f, RZ ;  /* 0x0000001f08020819 */ /* 0x000fe400000006ff */
[----:B------:R-:W-:Y:S01]  /*3620*/  SHF.L.U32 R0, R11, 0x1f, RZ ;  /* 0x0000001f0b007819 */ /* 0x000fe200000006ff */
[----:B------:R-:W-:Y:S01]  /*3630*/  @!PT LDS RZ, [RZ] ;  /* 0x00000000fffff984 */ /* 0x000fe20000000800 */
[----:B------:R-:W-:Y:S01]  /*3640*/  @!PT LDS RZ, [RZ] ;  /* 0x00000000fffff984 */ /* 0x000fe20000000800 */
[----:B------:R-:W-:Y:S01]  /*3650*/  @!PT LDS RZ, [RZ] ;  /* 0x00000000fffff984 */ /* 0x000fe20000000800 */
[----:B------:R-:W-:Y:S01]  /*3660*/  @!PT LDS RZ, [RZ] ;  /* 0x00000000fffff984 */ /* 0x000fe20000000800 */
[----:B------:R2:W-:Y:S06]  /*3670*/  MEMBAR.ALL.CTA ;  /* 0x0000000000007992 */ /* 0x0005ec0000008000 */
[----:B--2---:R-:W2:Y:S02]  /*3680*/  FENCE.VIEW.ASYNC.S ;  /* 0x00000000000073c6 */ /* 0x004ea40000000000 */
[----:B--2---:R2:W-:Y:S01]  /*3690*/  SYNCS.ARRIVE.TRANS64.RED.A1T0 RZ, [R3+URZ], RZ ;  /* 0x000000ff03ff79a7 */ /* 0x0045e200081004ff */
[----:B------:R2:W3:Y:S01]  /*36a0*/  @P0 SYNCS.PHASECHK.TRANS64.TRYWAIT P2, [UR4], R2 ;  /* 0x00000002ff0005a7 */ /* 0x0004e20008041104 */
[----:B------:R-:W-:Y:S01]  /*36b0*/  ULEA.HI UR4, UR45, UR45, URZ, 0x1 ;  /* 0x0000002d2d047291 */ /* 0x000fe2000f8f08ff */
[----:B-1----:R-:W-:-:S03]  /*36c0*/  LOP3.LUT P1, RZ, R6, 0x1, RZ, 0xc0, !PT ;  /* 0x0000000106ff7812 */ /* 0x002fc6000782c0ff */
[----:B------:R-:W-:Y:S02]  /*36d0*/  USHF.L.U32 UR5, UR4, 0x7, URZ ;  /* 0x0000000704057899 */ /* 0x000fe400080006ff */
[----:B------:R-:W-:Y:S02]  /*36e0*/  ULOP3.LUT UR36, UR4, 0xffe, URZ, 0xc0, !UPT ;  /* 0x00000ffe04247892 */ /* 0x000fe4000f8ec0ff */
[----:B------:R-:W-:Y:S02]  /*36f0*/  ULOP3.LUT UR4, UR5, 0xffffff00, URZ, 0xc0, !UPT ;  /* 0xffffff0005047892 */ /* 0x000fe4000f8ec0ff */
[----:B------:R-:W-:Y:S02]  /*3700*/  UIADD3 UR36, UPT, UPT, -UR36, UR45, URZ ;  /* 0x0000002d24247290 */ /* 0x000fe4000fffe1ff */
[----:B------:R-:W-:Y:S01]  /*3710*/  UIADD3 UR4, UPT, UPT, UR65, UR4, URZ ;  /* 0x0000000441047290 */ /* 0x000fe2000fffe0ff */
[----:B------:R-:W1:Y:S03]  /*3720*/  SYNCS.PHASECHK.TRANS64.TRYWAIT P0, [UR46+0xb0], R0 ;  /* 0x0000b000ff0075a7 */ /* 0x000e66000800112e */
[----:B------:R-:W-:Y:S01]  /*3730*/  ULEA UR36, UR36, UR4, 0x14 ;  /* 0x0000000424247291 */ /* 0x000fe2000f8ea0ff */
[----:B-123--:R-:W-:Y:S11]  /*3740*/  @!P0 BRA `(.L_x_59) ;  /* 0x0000006400408947 */ /* 0x00eff60003800000 */
.L_x_149:
[----:B------:R-:W-:Y:S01]  /*3750*/  IADD3 R10, PT, PT, R10, 0x1, RZ ;  /* 0x000000010a0a7810 */ /* 0x000fe20007ffe0ff */
[----:B------:R-:W-:Y:S06]  /*3760*/  BRA.U !UP4, `(.L_x_60) ;  /* 0x000000050c107547 */ /* 0x000fec000b800000 */
[----:B------:R-:W-:Y:S01]  /*3770*/  UPLOP3.LUT UP2, UPT, UPT, UPT, UPT, 0x40, 0x4 ;  /* 0x000000000004789c */ /* 0x000fe20003f4e870 */
[----:B------:R-:W-:Y:S01]  /*3780*/  UMOV UR38, UR64 ;  /* 0x0000004000267c82 */ /* 0x000fe20008000000 */
[----:B------:R-:W-:Y:S01]  /*3790*/  UMOV UR37, UR47 ;  /* 0x0000002f00257c82 */ /* 0x000fe20008000000 */
[----:B------:R-:W-:-:S08]  /*37a0*/  UMOV UR5, UR39 ;  /* 0x0000002700057c82 */ /* 0x000fd00008000000 */
.L_x_63:
[----:B------:R-:W-:Y:S02]  /*37b0*/  UIADD3 UR38, UPT, UPT, UR38, 0x1, URZ ;  /* 0x0000000126267890 */ /* 0x000fe4000fffe0ff */
[----:B------:R-:W-:Y:S02]  /*37c0*/  ULEA UR7, UR5, UR41, 0x3 ;  /* 0x0000002905077291 */ /* 0x000fe4000f8e18ff */
[----:B------:R-:W-:Y:S01]  /*37d0*/  UISETP.NE.AND UP3, UPT, UR38, URZ, UPT ;  /* 0x000000ff2600728c */ /* 0x000fe2000bf65270 */
[----:B--23--:R-:W-:Y:S10]  /*37e0*/  @P2 BRA `(.L_x_61) ;  /* 0x00000000000c2947 */ /* 0x00cff40003800000 */
[----:B-1----:R-:W-:Y:S04]  /*37f0*/  SHF.L.U32 R3, R8, 0x1f, RZ ;  /* 0x0000001f08037819 */ /* 0x002fe800000006ff */
[----:B------:R-:W1:Y:S02]  /*3800*/  SYNCS.PHASECHK.TRANS64.TRYWAIT P0, [UR7], R3 ;  /* 0x00000003ff0075a7 */ /* 0x000e640008001107 */
[----:B-1----:R-:W-:Y:S05]  /*3810*/  @!P0 BRA `(.L_x_62) ;  /* 0x0000006400248947 */ /* 0x002fea0003800000 */
.L_x_61:
[----:B------:R-:W-:Y:S01]  /*3820*/  UISETP.NE.AND UP0, UPT, UR37, 0x1, UPT ;  /* 0x000000012500788c */ /* 0x000fe2000bf05270 */
[----:B------:R-:W-:Y:S01]  /*3830*/  PLOP3.LUT P2, PT, PT, PT, PT, 0x80, 0x8 ;  /* 0x000000000008781c */ /* 0x000fe20003f4f070 */
[----:B------:R-:W-:Y:S02]  /*3840*/  UIADD3 UR4, UPT, UPT, UR5, 0x1, URZ ;  /* 0x0000000105047890 */ /* 0x000fe4000fffe0ff */
[----:B------:R-:W-:Y:S02]  /*3850*/  UIADD3 UR40, UPT, UPT, UR7, 0x10, URZ ;  /* 0x0000001007287890 */ /* 0x000fe4000fffe0ff */
[----:B------:R-:W-:Y:S01]  /*3860*/  UISETP.NE.AND UP1, UPT, UR4, 0x2, UPT ;  /* 0x000000020400788c */ /* 0x000fe2000bf25270 */
[----:B------:R-:W-:Y:S01]  /*3870*/  PLOP3.LUT P0, PT, PT, PT, UP0, 0x80, 0x8 ;  /* 0x000000000008781c */ /* 0x000fe20003f0f008 */
[----:B------:R-:W-:Y:S02]  /*3880*/  UIADD3 UR37, UPT, UPT, UR37, -0x1, URZ ;  /* 0xffffffff25257890 */ /* 0x000fe4000fffe0ff */
[----:B------:R-:W-:Y:S02]  /*3890*/  USEL UR6, URZ, 0x1, UP1 ;  /* 0x00000001ff067887 */ /* 0x000fe40008800000 */
[----:B------:R-:W-:Y:S01]  /*38a0*/  USEL UR39, UR4, URZ, UP1 ;  /* 0x000000ff04277287 */ /* 0x000fe20008800000 */
[----:B------:R-:W-:Y:S01]  /*38b0*/  UMOV UR7, 0x40004040 ;  /* 0x4000404000077882 */ /* 0x000fe20000000000 */
[----:B------:R-:W-:Y:S02]  /*38c0*/  UMOV UR35, 0x40004040 ;  /* 0x4000404000237882 */ /* 0x000fe40000000000 */
[----:B------:R-:W-:Y:S01]  /*38d0*/  @UP0 ULEA UR4, UR39, UR41, 0x3 ;  /* 0x0000002927040291 */ /* 0x000fe2000f8e18ff */
[----:B------:R-:W-:Y:S01]  /*38e0*/  LOP3.LUT R8, R8, UR6, RZ, 0x3c, !PT ;  /* 0x0000000608087c12 */ /* 0x000fe2000f8e3cff */
[----:B------:R-:W-:Y:S01]  /*38f0*/  ULEA UR6, UR5, UR44, 0xc ;  /* 0x0000002c05067291 */ /* 0x000fe2000f8e60ff */
[----:B------:R-:W-:Y:S02]  /*3900*/  UMOV UR33, 0x40004040 ;  /* 0x4000404000217882 */ /* 0x000fe40000000000 */
[----:B-1----:R-:W-:Y:S01]  /*3910*/  @P0 SHF.L.U32 R0, R8, 0x1f, RZ ;  /* 0x0000001f08000819 */ /* 0x002fe200000006ff */
[----:B------:R-:W-:Y:S02]  /*3920*/  UIADD3 UR34, UPT, UPT, UR6, 0x2, URZ ;  /* 0x0000000206227890 */ /* 0x000fe4000fffe0ff */
[----:B------:R-:W-:Y:S01]  /*3930*/  UIADD3 UR30, UPT, UPT, UR6, 0x4, URZ ;  /* 0x00000004061e7890 */ /* 0x000fe2000fffe0ff */
[----:B------:R2:W3:Y:S01]  /*3940*/  @P0 SYNCS.PHASECHK.TRANS64.TRYWAIT P2, [UR4], R0 ;  /* 0x00000000ff0005a7 */ /* 0x0004e20008041104 */
[----:B------:R-:W-:Y:S02]  /*3950*/  ULEA UR4, UR5, UR43, 0xa ;  /* 0x0000002b05047291 */ /* 0x000fe4000f8e50ff */
[----:B------:R-:W-:Y:S02]  /*3960*/  UIADD3 UR26, UPT, UPT, UR6, 0x6, URZ ;  /* 0x00000006061a7890 */ /* 0x000fe4000fffe0ff */
        /* <DEDUP_REMOVED lines=10> */
[----:B------:R-:W-:Y:S01]  /*3a10*/  UIADD3 UR8, UPT, UPT, UR4, 0x206, URZ ;  /* 0x0000020604087890 */ /* 0x000fe2000fffe0ff */
[----:B------:R-:W-:Y:S01]  /*3a20*/  UMOV UR5, 0x40004040 ;  /* 0x4000404000057882 */ /* 0x000fe20000000000 */
[----:B------:R-:W-:Y:S01]  /*3a30*/  UMOV UR31, 0x40004040 ;  /* 0x40004040001f7882 */ /* 0x000fe20000000000 */
[----:B------:R1:W-:Y:S01]  /*3a40*/  UTCHMMA gdesc[UR4], gdesc[UR6], tmem[UR36], tmem[UR62], idesc[UR63], UP2 ;  /* 0x00ff3e06040075ea */ /* 0x0003e20009000024 */
[----:B------:R-:W-:Y:S01]  /*3a50*/  UPLOP3.LUT UP2, UPT, UPT, UPT, UPT, 0x80, 0x8 ;  /* 0x000000000008789c */ /* 0x000fe20003f4f070 */
[----:B------:R2:W-:Y:S01]  /*3a60*/  UTCHMMA gdesc[UR32], gdesc[UR34], tmem[UR36], tmem[UR60], idesc[UR61], UPT ;  /* 0x00ff3c22200075ea */ /* 0x0005e2000b800024 */
[----:B------:R-:W-:Y:S01]  /*3a70*/  UMOV UR29, 0x40004040 ;  /* 0x40004040001d7882 */ /* 0x000fe20000000000 */
[----:B------:R-:W-:Y:S01]  /*3a80*/  UMOV UR27, 0x40004040 ;  /* 0x40004040001b7882 */ /* 0x000fe20000000000 */
        /* <DEDUP_REMOVED lines=12> */
[----:B------:R-:W-:Y:S01]  /*3b50*/  UMOV UR9, 0x40004040 ;  /* 0x4000404000097882 */ /* 0x000fe20000000000 */
[----:B------:R2:W-:Y:S01]  /*3b60*/  UTCHMMA gdesc[UR12], gdesc[UR14], tmem[UR36], tmem[UR50], idesc[UR51], UPT ;  /* 0x00ff320e0c0075ea */ /* 0x0005e2000b800024 */
[----:B------:R2:W-:Y:S01]  /*3b70*/  UTCHMMA gdesc[UR8], gdesc[UR10], tmem[UR36], tmem[UR48], idesc[UR49], UPT ;  /* 0x00ff300a080075ea */ /* 0x0005e2000b800024 */
[----:B------:R2:W-:Y:S01]  /*3b80*/  UTCBAR.MULTICAST [UR40], URZ, UR42 ;  /* 0x000000ff280073e9 */ /* 0x0005e2000800082a */
[----:B-1----:R-:W-:Y:S01]  /*3b90*/  UMOV UR5, UR39 ;  /* 0x0000002700057c82 */ /* 0x002fe20008000000 */
[----:B------:R-:W-:Y:S05]  /*3ba0*/  BRA.U UP3, `(.L_x_63) ;  /* 0xfffffffd03007547 */ /* 0x000fea000b83ffff */
.L_x_60:
[----:B------:R-:W-:Y:S01]  /*3bb0*/  UIADD3 UR4, UPT, UPT, UR45, 0x1, URZ ;  /* 0x000000012d047890 */ /* 0x000fe2000fffe0ff */
[C---:B------:R-:W-:Y:S01]  /*3bc0*/  ISETP.NE.AND P0, PT, R10.reuse, 0x2, PT ;  /* 0x000000020a00780c */ /* 0x040fe20003f05270 */
[----:B------:R-:W-:Y:S02]  /*3bd0*/  UIADD3 UR5, UPT, UPT, UR46, 0x90, URZ ;  /* 0x000000902e057890 */ /* 0x000fe4000fffe0ff */
[----:B------:R-:W-:Y:S01]  /*3be0*/  UISETP.NE.AND UP0, UPT, UR4, 0x4, UPT ;  /* 0x000000040400788c */ /* 0x000fe2000bf05270 */
[----:B-12---:R-:W-:Y:S02]  /*3bf0*/  SEL R0, RZ, 0x1, P0 ;  /* 0x00000001ff007807 */ /* 0x006fe40000000000 */
[----:B------:R-:W-:Y:S01]  /*3c00*/  SEL R10, R10, RZ, P0 ;  /* 0x000000ff0a0a7207 */ /* 0x000fe20000000000 */
[----:B------:R-:W-:Y:S01]  /*3c10*/  USEL UR6, URZ, 0x1, UP0 ;  /* 0x00000001ff067887 */ /* 0x000fe20008000000 */
[----:B------:R-:W-:Y:S01]  /*3c20*/  LOP3.LUT R9, R9, R0, RZ, 0x3c, !PT ;  /* 0x0000000009097212 */ /* 0x000fe200078e3cff */
[----:B------:R-:W-:Y:S01]  /*3c30*/  USEL UR45, UR4, URZ, UP0 ;  /* 0x000000ff042d7287 */ /* 0x000fe20008000000 */
[----:B------:R1:W-:Y:S03]  /*3c40*/  UTCBAR [UR5], URZ ;  /* 0x000000ff050073e9 */ /* 0x0003e600080000ff */
[----:B------:R-:W-:Y:S01]  /*3c50*/  LOP3.LUT R11, R11, UR6, RZ, 0x3c, !PT ;  /* 0x000000060b0b7c12 */ /* 0x000fe2000f8e3cff */
[----:B------:R-:W-:Y:S07]  /*3c60*/  @P1 BRA `(.L_x_64) ;  /* 0xfffffff800381947 */ /* 0x000fee000383ffff */
[----:B------:R-:W2:Y:S01]  /*3c70*/  S2UR UR8, SR_CgaCtaId ;  /* 0x00000000000879c3 */ /* 0x000ea20000008800 */
[----:B------:R-:W-:Y:S01]  /*3c80*/  ELECT P0, URZ, PT ;  /* 0x0000000000ff782f */ /* 0x000fe20003800000 */
[----:B------:R-:W-:Y:S01]  /*3c90*/  IMAD.MOV.U32 R0, RZ, RZ, 0x1 ;  /* 0x00000001ff007424 */ /* 0x000fe200078e00ff */
[----:B------:R-:W-:Y:S01]  /*3ca0*/  UIADD3 UR41, UPT, UPT, UR41, 0xb0, URZ ;  /* 0x000000b029297890 */ /* 0x000fe2000fffe0ff */
[----:B------:R-:W-:Y:S01]  /*3cb0*/  SHF.L.U32 R3, R11, 0x1f, RZ ;  /* 0x0000001f0b037819 */ /* 0x000fe200000006ff */
[----:B------:R-:W-:-:S03]  /*3cc0*/  UMOV UR4, 0x40 ;  /* 0x0000004000047882 */ /* 0x000fc60000000000 */
[----:B------:R-:W-:Y:S01]  /*3cd0*/  UVIRTCOUNT.DEALLOC.SMPOOL 0x80 ;  /* 0x000000800000784c */ /* 0x000fe20000000000 */
[----:B--2---:R-:W-:Y:S02]  /*3ce0*/  ULEA UR8, UR8, UR4, 0x18 ;  /* 0x0000000408087291 */ /* 0x004fe4000f8ec0ff */
[----:B------:R-:W-:-:S07]  /*3cf0*/  ULEA UR4, UR45, UR41, 0x3 ;  /* 0x000000292d047291 */ /* 0x000fce000f8e18ff */
[----:B------:R2:W-:Y:S02]  /*3d00*/  @P0 STS.U8 [UR8+0x1c], R0 ;  /* 0x00001c00ff000988 */ /* 0x0005e40008000008 */
[----:B------:R-:W4:Y:S02]  /*3d10*/  SYNCS.PHASECHK.TRANS64.TRYWAIT P0, [UR4], R3 ;  /* 0x00000003ff0075a7 */ /* 0x000f240008001104 */
[----:B--2-4-:R-:W-:Y:S05]  /*3d20*/  @!P0 BRA `(.L_x_65) ;  /* 0x0000005c00f88947 */ /* 0x014fea0003800000 */
.L_x_152:
[----:B------:R-:W-:-:S04]  /*3d30*/  UIADD3 UR4, UPT, UPT, UR45, 0x1, URZ ;  /* 0x000000012d047890 */ /* 0x000fc8000fffe0ff */
[----:B------:R-:W-:-:S04]  /*3d40*/  UISETP.NE.AND UP0, UPT, UR4, 0x4, UPT ;  /* 0x000000040400788c */ /* 0x000fc8000bf05270 */
[----:B------:R-:W-:Y:S02]  /*3d50*/  USEL UR6, URZ, 0x1, UP0 ;  /* 0x00000001ff067887 */ /* 0x000fe40008000000 */
[----:B------:R-:W-:-:S04]  /*3d60*/  USEL UR4, UR4, URZ, UP0 ;  /* 0x000000ff04047287 */ /* 0x000fc80008000000 */
[----:B-1----:R-:W-:Y:S01]  /*3d70*/  ULEA UR5, UR4, UR41, 0x3 ;  /* 0x0000002904057291 */ /* 0x002fe2000f8e18ff */
[----:B------:R-:W-:-:S04]  /*3d80*/  LOP3.LUT R2, R11, UR6, RZ, 0x3c, !PT ;  /* 0x000000060b027c12 */ /* 0x000fc8000f8e3cff */
[----:B--2---:R-:W-:-:S04]  /*3d90*/  SHF.L.U32 R3, R2, 0x1f, RZ ;  /* 0x0000001f02037819 */ /* 0x004fc800000006ff */
[----:B------:R-:W1:Y:S02]  /*3da0*/  SYNCS.PHASECHK.TRANS64.TRYWAIT P0, [UR5], R3 ;  /* 0x00000003ff0075a7 */ /* 0x000e640008001105 */
[----:B-1----:R-:W-:Y:S05]  /*3db0*/  @!P0 BRA `(.L_x_66) ;  /* 0x0000005c00ec8947 */ /* 0x002fea0003800000 */
.L_x_154:
[----:B------:R-:W-:-:S04]  /*3dc0*/  UIADD3 UR4, UPT, UPT, UR4, 0x1, URZ ;  /* 0x0000000104047890 */ /* 0x000fc8000fffe0ff */
[----:B------:R-:W-:-:S04]  /*3dd0*/  UISETP.NE.AND UP0, UPT, UR4, 0x4, UPT ;  /* 0x000000040400788c */ /* 0x000fc8000bf05270 */
[----:B------:R-:W-:Y:S02]  /*3de0*/  USEL UR6, URZ, 0x1, UP0 ;  /* 0x00000001ff067887 */ /* 0x000fe40008000000 */
[----:B------:R-:W-:-:S04]  /*3df0*/  USEL UR4, UR4, URZ, UP0 ;  /* 0x000000ff04047287 */ /* 0x000fc80008000000 */
[----:B------:R-:W-:Y:S01]  /*3e00*/  ULEA UR5, UR4, UR41, 0x3 ;  /* 0x0000002904057291 */ /* 0x000fe2000f8e18ff */
[----:B------:R-:W-:-:S04]  /*3e10*/  LOP3.LUT R2, R2, UR6, RZ, 0x3c, !PT ;  /* 0x0000000602027c12 */ /* 0x000fc8000f8e3cff */
[----:B-1----:R-:W-:-:S04]  /*3e20*/  SHF.L.U32 R3, R2, 0x1f, RZ ;  /* 0x0000001f02037819 */ /* 0x002fc800000006ff */
[----:B------:R-:W1:Y:S02]  /*3e30*/  SYNCS.PHASECHK.TRANS64.TRYWAIT P0, [UR5], R3 ;  /* 0x00000003ff0075a7 */ /* 0x000e640008001105 */
[----:B-1----:R-:W-:Y:S05]  /*3e40*/  @!P0 BRA `(.L_x_67) ;  /* 0x0000005c00e08947 */ /* 0x002fea0003800000 */
.L_x_156:
[----:B------:R-:W-:-:S04]  /*3e50*/  UIADD3 UR4, UPT, UPT, UR4, 0x1, URZ ;  /* 0x0000000104047890 */ /* 0x000fc8000fffe0ff */
[----:B------:R-:W-:-:S04]  /*3e60*/  UISETP.NE.AND UP0, UPT, UR4, 0x4, UPT ;  /* 0x000000040400788c */ /* 0x000fc8000bf05270 */
[----:B------:R-:W-:Y:S02]  /*3e70*/  USEL UR5, URZ, 0x1, UP0 ;  /* 0x00000001ff057887 */ /* 0x000fe40008000000 */
[----:B------:R-:W-:-:S04]  /*3e80*/  USEL UR4, UR4, URZ, UP0 ;  /* 0x000000ff04047287 */ /* 0x000fc80008000000 */
[----:B------:R-:W-:Y:S01]  /*3e90*/  ULEA UR4, UR4, UR41, 0x3 ;  /* 0x0000002904047291 */ /* 0x000fe2000f8e18ff */
[----:B-1----:R-:W-:-:S04]  /*3ea0*/  LOP3.LUT R3, R2, UR5, RZ, 0x3c, !PT ;  /* 0x0000000502037c12 */ /* 0x002fc8000f8e3cff */
[----:B------:R-:W-:-:S04]  /*3eb0*/  SHF.L.U32 R3, R3, 0x1f, RZ ;  /* 0x0000001f03037819 */ /* 0x000fc800000006ff */
[----:B------:R-:W1:Y:S02]  /*3ec0*/  SYNCS.PHASECHK.TRANS64.TRYWAIT P0, [UR4], R3 ;  /* 0x00000003ff0075a7 */ /* 0x000e640008001104 */
[----:B-1----:R-:W-:Y:S05]  /*3ed0*/  @!P0 BRA `(.L_x_68) ;  /* 0x0000005c00d48947 */ /* 0x002fea0003800000 */
.L_x_158:
[----:B------:R-:W-:Y:S01]  /*3ee0*/  NOP ;  /* 0x0000000000007918 */ /* 0x000fe20000000000 */
[----:B-1----:R-:W1:Y:S01]  /*3ef0*/  LDS R0, [UR8+0x14] ;  /* 0x00001408ff007984 */ /* 0x002e620008000800 */
[----:B------:R-:W-:Y:S01]  /*3f00*/  ULOP3.LUT UR4, UR65, 0xffff, URZ, 0xc0, !UPT ;  /* 0x0000ffff41047892 */ /* 0x000fe2000f8ec0ff */
[----:B------:R-:W-:Y:S01]  /*3f10*/  UMOV UR5, 0xffff ;  /* 0x0000ffff00057882 */ /* 0x000fe20000000000 */
[----:B------:R-:W-:Y:S02]  /*3f20*/  UMOV UR6, 0x1 ;  /* 0x0000000100067882 */ /* 0x000fe40000000000 */
[----:B------:R-:W-:-:S04]  /*3f30*/  USHF.R.U32.HI UR4, URZ, 0x5, UR4 ;  /* 0x00000005ff047899 */ /* 0x000fc80008011604 */
[----:B------:R-:W-:Y:S02]  /*3f40*/  USHF.L.U32 UR5, UR5, UR4, URZ ;  /* 0x0000000405057299 */ /* 0x000fe400080006ff */
[----:B------:R-:W-:-:S04]  /*3f50*/  USHF.L.U32 UR4, UR6, UR4, URZ ;  /* 0x0000000406047299 */ /* 0x000fc800080006ff */
[----:B-1----:R-:W-:-:S04]  /*3f60*/  LOP3.LUT R0, R0, UR5, RZ, 0xc0, !PT ;  /* 0x0000000500007c12 */ /* 0x002fc8000f8ec0ff */
[----:B------:R-:W-:-:S13]  /*3f70*/  ISETP.NE.AND P0, PT, R0, UR5, PT ;  /* 0x0000000500007c0c */ /* 0x000fda000bf05270 */
[----:B------:R-:W-:Y:S05]  /*3f80*/  @P0 BRA `(.L_x_69) ;  /* 0x0000000000580947 */ /* 0x000fea0003800000 */
[----:B------:R-:W1:Y:S02]  /*3f90*/  LDS R0, [UR8+0x18] ;  /* 0x00001808ff007984 */ /* 0x000e640008000800 */
[----:B-1----:R-:W-:-:S04]  /*3fa0*/  LOP3.LUT R0, R0, UR4, RZ, 0xc0, !PT ;  /* 0x0000000400007c12 */ /* 0x002fc8000f8ec0ff */
[----:B------:R-:W-:-:S13]  /*3fb0*/  ISETP.NE.AND P0, PT, R0, UR4, PT ;  /* 0x0000000400007c0c */ /* 0x000fda000bf05270 */
[----:B------:R-:W-:Y:S05]  /*3fc0*/  @P0 BRA `(.L_x_70) ;  /* 0x00000000003c0947 */ /* 0x000fea0003800000 */
[----:B------:R-:W1:Y:S01]  /*3fd0*/  S2R R2, SR_LANEID ;  /* 0x0000000000027919 */ /* 0x000e620000000000 */
[----:B------:R-:W-:Y:S01]  /*3fe0*/  ULOP3.LUT UR5, URZ, UR5, URZ, 0x33, !UPT ;  /* 0x00000005ff057292 */ /* 0x000fe2000f8e33ff */
[----:B------:R-:W-:Y:S01]  /*3ff0*/  LOP3.LUT R4, RZ, UR4, RZ, 0x33, !PT ;  /* 0x00000004ff047c12 */ /* 0x000fe2000f8e33ff */
[----:B------:R-:W-:Y:S02]  /*4000*/  VOTEU.ANY UR4, UPT, PT ;  /* 0x0000000000047886 */ /* 0x000fe400038e0100 */
[----:B------:R-:W-:Y:S01]  /*4010*/  UFLO.U32 UR4, UR4 ;  /* 0x00000004000472bd */ /* 0x000fe200080e0000 */
[----:B------:R-:W2:Y:S01]  /*4020*/  REDUX UR6, R4 ;  /* 0x00000000040673c4 */ /* 0x000ea20000000000 */
[----:B------:R-:W-:-:S06]  /*4030*/  IMAD.U32 R0, RZ, RZ, UR5 ;  /* 0x00000005ff007e24 */ /* 0x000fcc000f8e00ff */
[----:B------:R4:W-:Y:S01]  /*4040*/  UTCATOMSWS.AND URZ, UR5 ;  /* 0x0000000500ff79e3 */ /* 0x0009e20008000000 */
[----:B------:R-:W3:Y:S01]  /*4050*/  REDUX UR7, R0 ;  /* 0x00000000000773c4 */ /* 0x000ee20000000000 */
[----:B-1----:R-:W-:Y:S01]  /*4060*/  ISETP.EQ.U32.AND P0, PT, R2, UR4, PT ;  /* 0x0000000402007c0c */ /* 0x002fe2000bf02070 */
[----:B--2---:R-:W-:Y:S01]  /*4070*/  IMAD.U32 R2, RZ, RZ, UR6 ;  /* 0x00000006ff027e24 */ /* 0x004fe2000f8e00ff */
[----:B---3--:R-:W-:-:S11]  /*4080*/  MOV R3, UR7 ;  /* 0x0000000700037c02 */ /* 0x008fd60008000f00 */
[----:B------:R4:W-:Y:S04]  /*4090*/  @P0 ATOMS.AND RZ, [UR8+0x14], R3 ;  /* 0x00001403ffff098c */ /* 0x0009e8000a800008 */
[----:B------:R4:W-:Y:S01]  /*40a0*/  @P0 ATOMS.AND RZ, [UR8+0x18], R2 ;  /* 0x00001802ffff098c */ /* 0x0009e2000a800008 */
[----:B------:R-:W-:Y:S05]  /*40b0*/  BRA `(.L_x_71) ;  /* 0x0000000000147947 */ /* 0x000fea0003800000 */
.L_x_70:
[----:B------:R-:W-:Y:S02]  /*40c0*/  MOV R2, 0x40e0 ;  /* 0x000040e000027802 */ /* 0x000fe40000000f00 */
[----:B---3-5:R-:W-:Y:S05]  /*40d0*/  CALL.REL.NOINC `($__internal_0_$__cuda_sm10x_tcgen05_guardrail_trap_col_being_dealloced_not_returned_by_alloc) ;  /* 0x0000006000bc7944 */ /* 0x028fea0003c00000 */
[----:B------:R-:W-:Y:S05]  /*40e0*/  BRA `(.L_x_71) ;  /* 0x0000000000087947 */ /* 0x000fea0003800000 */
.L_x_69:
[----:B------:R-:W-:Y:S02]  /*40f0*/  MOV R2, 0x4110 ;  /* 0x0000411000027802 */ /* 0x000fe40000000f00 */
[----:B---3-5:R-:W-:Y:S05]  /*4100*/  CALL.REL.NOINC `($__internal_2_$__cuda_sm10x_tcgen05_guardrail_trap_unallocated_columns_being_dealloced) ;  /* 0x0000006000c87944 */ /* 0x028fea0003c00000 */
.L_x_71:
[----:B------:R-:W-:Y:S01]  /*4110*/  NOP ;  /* 0x0000000000007918 */ /* 0x000fe20000000000 */
[----:B----4-:R-:W-:Y:S05]  /*4120*/  EXIT ;  /* 0x000000000000794d */ /* 0x010fea0003800000 */
.L_x_53:
[----:B------:R-:W-:-:S09]  /*4130*/  UISETP.NE.OR UP0, UPT, UR17, 0x3, !UP3 ;  /* 0x000000031100788c */ /* 0x000fd2000df05670 */
[----:B------:R-:W-:Y:S05]  /*4140*/  BRA.U UP0, `(.L_x_72) ;  /* 0x0000001100547547 */ /* 0x000fea000b800000 */
[----:B------:R-:W1:Y:S01]  /*4150*/  LDCU UR31, c[0x0][0x370] ;  /* 0x00006e00ff1f77ac */ /* 0x000e620008000800 */
[----:B------:R-:W2:Y:S01]  /*4160*/  LDC.64 R16, c[0x0][0x348] ;  /* 0x0000d200ff107b82 */ /* 0x000ea20000000a00 */
[----:B------:R-:W-:Y:S02]  /*4170*/  HFMA2 R13, -RZ, RZ, 0, 0 ;  /* 0x00000000ff0d7431 */ /* 0x000fe400000001ff */
[----:B------:R-:W-:Y:S01]  /*4180*/  IMAD.MOV.U32 R15, RZ, RZ, 0x1 ;  /* 0x00000001ff0f7424 */ /* 0x000fe200078e00ff */
[----:B------:R-:W1:Y:S01]  /*4190*/  LDCU.128 UR48, c[0x0][0xb10] ;  /* 0x00016200ff3077ac */ /* 0x000e620008000c00 */
[----:B------:R-:W-:Y:S01]  /*41a0*/  IMAD.MOV.U32 R14, RZ, RZ, RZ ;  /* 0x000000ffff0e7224 */ /* 0x000fe200078e00ff */
[----:B------:R-:W-:Y:S01]  /*41b0*/  MOV R7, 0x2000 ;  /* 0x0000200000077802 */ /* 0x000fe20000000f00 */
[----:B------:R-:W3:Y:S01]  /*41c0*/  LDCU UR30, c[0x0][0x374] ;  /* 0x00006e80ff1e77ac */ /* 0x000ee20008000800 */
[----:B------:R-:W4:Y:S01]  /*41d0*/  LDC.64 R2, c[0x0][0x888] ;  /* 0x00022200ff027b82 */ /* 0x000f220000000a00 */
[----:B------:R-:W3:Y:S01]  /*41e0*/  LDCU UR15, c[0x0][0xb0c] ;  /* 0x00016180ff0f77ac */ /* 0x000ee20008000800 */
[----:B------:R-:W2:Y:S06]  /*41f0*/  LDCU UR41, c[0x0][0xb20] ;  /* 0x00016400ff2977ac */ /* 0x000eac0008000800 */
[----:B------:R-:W4:Y:S01]  /*4200*/  LDC.64 R4, c[0x0][0x890] ;  /* 0x00022400ff047b82 */ /* 0x000f220000000a00 */
[----:B------:R-:W2:Y:S01]  /*4210*/  LDCU UR4, c[0x0][0xb30] ;  /* 0x00016600ff0477ac */ /* 0x000ea20008000800 */
[----:B------:R-:W-:Y:S01]  /*4220*/  UMOV UR21, 0x400 ;  /* 0x0000040000157882 */ /* 0x000fe20000000000 */
[----:B-1----:R-:W-:-:S02]  /*4230*/  UIMAD.WIDE.U32 UR6, UR31, UR48, URZ ;  /* 0x000000301f0672a5 */ /* 0x002fc4000f8e00ff */
[----:B---3--:R-:W-:Y:S02]  /*4240*/  UIMAD.WIDE.U32 UR8, UR30, UR51, URZ ;  /* 0x000000331e0872a5 */ /* 0x008fe4000f8e00ff */
[----:B------:R-:W-:Y:S02]  /*4250*/  ULEA UR21, UR47, UR21, 0x18 ;  /* 0x000000152f157291 */ /* 0x000fe4000f8ec0ff */
[----:B------:R-:W-:Y:S02]  /*4260*/  UPLOP3.LUT UP3, UPT, UPT, UPT, UPT, 0x40, 0x4 ;  /* 0x000000000004789c */ /* 0x000fe40003f6e870 */
[----:B------:R-:W-:Y:S01]  /*4270*/  UIADD3 UR37, UPT, UPT, UR21, 0x38, URZ ;  /* 0x0000003815257890 */ /* 0x000fe2000fffe0ff */
[----:B------:R-:W-:Y:S01]  /*4280*/  UMOV UR6, UR7 ;  /* 0x0000000700067c82 */ /* 0x000fe20008000000 */
[----:B------:R-:W-:Y:S01]  /*4290*/  UMOV UR38, UR9 ;  /* 0x0000000900267c82 */ /* 0x000fe20008000000 */
[----:B------:R-:W-:Y:S02]  /*42a0*/  UISETP.GE.AND UP0, UPT, UR42, 0x1, UPT ;  /* 0x000000012a00788c */ /* 0x000fe4000bf06270 */
[----:B------:R-:W-:Y:S01]  /*42b0*/  UISETP.NE.AND UP4, UPT, UR42, 0x1, UPT ;  /* 0x000000012a00788c */ /* 0x000fe2000bf85270 */
[----:B------:R-:W1:Y:S01]  /*42c0*/  LDCU.64 UR22, c[0x0][0xb28] ;  /* 0x00016500ff1677ac */ /* 0x000e620008000a00 */
[----:B------:R-:W-:-:S02]  /*42d0*/  UISETP.NE.AND UP6, UPT, UR15, 0x1, UPT ;  /* 0x000000010f00788c */ /* 0x000fc4000bfc5270 */
[----:B------:R-:W-:Y:S02]  /*42e0*/  UISETP.NE.AND UP5, UPT, UR50, 0x1, UPT ;  /* 0x000000013200788c */ /* 0x000fe4000bfa5270 */
[----:B------:R-:W-:Y:S02]  /*42f0*/  UIADD3 UR33, UPT, UPT, UR21, 0x20, URZ ;  /* 0x0000002015217890 */ /* 0x000fe4000fffe0ff */
[----:B------:R-:W-:Y:S02]  /*4300*/  UIADD3 UR25, UPT, UPT, UR21, 0x28, URZ ;  /* 0x0000002815197890 */ /* 0x000fe4000fffe0ff */
[----:B------:R-:W-:Y:S02]  /*4310*/  UIADD3 UR17, UPT, UPT, UR21, 0x30, URZ ;  /* 0x0000003015117890 */ /* 0x000fe4000fffe0ff */
[----:B------:R-:W-:Y:S02]  /*4320*/  UPRMT UR37, UR47, 0x654, UR37 ;  /* 0x000006542f257896 */ /* 0x000fe40008000025 */
[----:B------:R-:W-:-:S02]  /*4330*/  USHF.R.U32.HI UR39, URZ, UR49, UR6 ;  /* 0x00000031ff277299 */ /* 0x000fc40008011606 */
[----:B--2---:R-:W-:Y:S02]  /*4340*/  USHF.R.U32.HI UR38, URZ, UR41, UR38 ;  /* 0x00000029ff267299 */ /* 0x004fe40008011626 */
[----:B------:R-:W-:-:S11]  /*4350*/  UISETP.NE.AND UP2, UPT, UR4, 0x1, UPT ;  /* 0x000000010400788c */ /* 0x000fd6000bf45270 */
.L_x_83:
[C---:B------:R-:W-:Y:S02]  /*4360*/  LEA R12, R14.reuse, UR21, 0x3 ;  /* 0x000000150e0c7c11 */ /* 0x040fe4000f8e18ff */
[----:B------:R-:W-:Y:S02]  /*4370*/  SHF.L.U32 R9, R13, 0x1f, RZ ;  /* 0x0000001f0d097819 */ /* 0x000fe400000006ff */
[----:B------:R-:W-:Y:S02]  /*4380*/  LEA R10, R14, UR21, 0x4 ;  /* 0x000000150e0a7c11 */ /* 0x000fe4000f8e20ff */
[----:B--2---:R-:W2:Y:S02]  /*4390*/  SYNCS.PHASECHK.TRANS64.TRYWAIT P0, [R12+URZ+0x70], R9 ;  /* 0x000070090c0075a7 */ /* 0x004ea400080011ff */
[----:B--2---:R-:W-:Y:S05]  /*43a0*/  @!P0 BRA `(.L_x_73) ;  /* 0x0000005800b88947 */ /* 0x004fea0003800000 */
.L_x_159:
[----:B--2---:R-:W2:Y:S01]  /*43b0*/  LDS.128 R8, [R10+0x100] ;  /* 0x000100000a087984 */ /* 0x004ea20000000c00 */
[----:B------:R-:W-:Y:S01]  /*43c0*/  UISETP.GE.AND UP0, UPT, UR42, 0x1, UPT ;  /* 0x000000012a00788c */ /* 0x000fe2000bf06270 */
[----:B------:R-:W-:Y:S01]  /*43d0*/  @!PT LDS RZ, [RZ] ;  /* 0x00000000fffff984 */ /* 0x000fe20000000800 */
[----:B------:R-:W-:Y:S01]  /*43e0*/  @!PT LDS RZ, [RZ] ;  /* 0x00000000fffff984 */ /* 0x000fe20000000800 */
[----:B------:R-:W-:Y:S01]  /*43f0*/  @!PT LDS RZ, [RZ] ;  /* 0x00000000fffff984 */ /* 0x000fe20000000800 */
[----:B------:R-:W-:Y:S01]  /*4400*/  @!PT LDS RZ, [RZ] ;  /* 0x00000000fffff984 */ /* 0x000fe20000000800 */
[----:B------:R3:W-:Y:S06]  /*4410*/  MEMBAR.ALL.CTA ;  /* 0x0000000000007992 */ /* 0x0007ec0000008000 */
[----:B---3--:R-:W3:Y:S01]  /*4420*/  FENCE.VIEW.ASYNC.S ;  /* 0x00000000000073c6 */ /* 0x008ee20000000000 */
[----:B--2---:R-:W-:Y:S11]  /*4430*/  LOP3.LUT P0, RZ, R10, 0x1, RZ, 0xc0, !PT ;  /* 0x000000010aff7812 */ /* 0x004ff6000780c0ff */
[----:B------:R-:W-:Y:S02]  /*4440*/  @!UPT UIADD3 URZ, UPT, UPT, URZ, URZ, URZ ;  /* 0x000000fffffff290 */ /* 0x000fe4000fffe0ff */
[----:B---3--:R-:W-:Y:S01]  /*4450*/  VOTEU.ANY UP1, P0 ;  /* 0x0000000000ff7886 */ /* 0x008fe20000020100 */
[----:B------:R-:W-:Y:S11]  /*4460*/  PLOP3.LUT P0, PT, PT, PT, UP1, 0x80, 0x8 ;  /* 0x000000000008781c */ /* 0x000ff60003f0f018 */
[----:B------:R-:W-:Y:S02]  /*4470*/  @!UPT UIADD3 URZ, UPT, UPT, URZ, URZ, URZ ;  /* 0x000000fffffff290 */ /* 0x000fe4000fffe0ff */
[----:B------:R-:W-:Y:S02]  /*4480*/  @P0 SHF.R.U32.HI R0, RZ, 0x10, R9 ;  /* 0x00000010ff000819 */ /* 0x000fe40000011609 */
[----:B------:R-:W-:Y:S02]  /*4490*/  @P0 MOV R6, R8 ;  /* 0x0000000800060202 */ /* 0x000fe40000000f00 */
[----:B------:R-:W-:Y:S01]  /*44a0*/  @P0 R2UR UR4, R0 ;  /* 0x00000000000402ca */ /* 0x000fe200000e0000 */
[----:B------:R-:W-:Y:S01]  /*44b0*/  VIADD R0, R12, 0x80 ;  /* 0x000000800c007836 */ /* 0x000fe20000000000 */
[----:B------:R-:W-:Y:S02]  /*44c0*/  @P0 LOP3.LUT R8, R9, 0xffff, RZ, 0xc0, !PT ;  /* 0x0000ffff09080812 */ /* 0x000fe400078ec0ff */
[----:B------:R-:W-:Y:S02]  /*44d0*/  @P0 R2UR UR6, R6 ;  /* 0x00000000060602ca */ /* 0x000fe400000e0000 */
[----:B------:R-:W-:Y:S02]  /*44e0*/  PRMT R0, RZ, 0x654, R0 ;  /* 0x00000654ff007816 */ /* 0x000fe40000000000 */
[----:B------:R-:W-:Y:S02]  /*44f0*/  @P0 R2UR UR5, R8 ;  /* 0x00000000080502ca */ /* 0x000fe400000e0000 */
[----:B------:R2:W-:Y:S03]  /*4500*/  SYNCS.ARRIVE.TRANS64.RED.A1T0 RZ, [R0+URZ], RZ ;  /* 0x000000ff00ff79a7 */ /* 0x0005e600081004ff */
[----:B------:R-:W-:Y:S04]  /*4510*/  @UP1 UMOV UR29, UR4 ;  /* 0x00000004001d1c82 */ /* 0x000fe80008000000 */
[----:B------:R-:W-:Y:S04]  /*4520*/  @UP1 UMOV UR14, UR6 ;  /* 0x00000006000e1c82 */ /* 0x000fe80008000000 */
[----:B------:R-:W-:Y:S01]  /*4530*/  @UP1 UMOV UR13, UR5 ;  /* 0x00000005000d1c82 */ /* 0x000fe20008000000 */
[----:B------:R-:W-:Y:S05]  /*4540*/  BRA.U !UP0, `(.L_x_74) ;  /* 0x0000000108a47547 */ /* 0x000fea000b800000 */
[----:B------:R-:W-:Y:S02]  /*4550*/  UIMAD.WIDE.U32 UR18, UR13, UR51, URZ ;  /* 0x000000330d1272a5 */ /* 0x000fe4000f8e00ff */
[----:B------:R-:W-:Y:S02]  /*4560*/  UIMAD.WIDE.U32 UR26, UR14, UR48, URZ ;  /* 0x000000300e1a72a5 */ /* 0x000fe4000f8e00ff */
[----:B------:R-:W-:Y:S02]  /*4570*/  USEL UR4, UR30, UR38, !UP5 ;  /* 0x000000261e047287 */ /* 0x000fe4000e800000 */
[----:B------:R-:W-:Y:S02]  /*4580*/  USEL UR7, UR31, UR39, !UP6 ;  /* 0x000000271f077287 */ /* 0x000fe4000f000000 */
[----:B-1----:R-:W-:Y:S02]  /*4590*/  UIMAD.WIDE.U32 UR8, UR4, UR22, URZ ;  /* 0x00000016040872a5 */ /* 0x002fe4000f8e00ff */
[----:B------:R-:W-:Y:S01]  /*45a0*/  UIMAD.WIDE.U32 UR10, UR7, UR22, URZ ;  /* 0x00000016070a72a5 */ /* 0x000fe2000f8e00ff */
[----:B------:R-:W-:Y:S02]  /*45b0*/  UMOV UR5, UR19 ;  /* 0x0000001300057c82 */ /* 0x000fe40008000000 */
[----:B------:R-:W-:Y:S03]  /*45c0*/  USHF.R.U32.HI UR6, URZ, UR41, UR5 ;  /* 0x00000029ff067299 */ /* 0x000fe60008011605 */
[----:B------:R-:W-:Y:S01]  /*45d0*/  UMOV UR5, UR27 ;  /* 0x0000001b00057c82 */ /* 0x000fe20008000000 */
[----:B------:R-:W-:Y:S02]  /*45e0*/  USEL UR6, UR13, UR6, !UP5 ;  /* 0x000000060d067287 */ /* 0x000fe4000e800000 */
[----:B------:R-:W-:Y:S03]  /*45f0*/  USHF.R.U32.HI UR12, URZ, UR49, UR5 ;  /* 0x00000031ff0c7299 */ /* 0x000fe60008011605 */
[----:B------:R-:W-:Y:S02]  /*4600*/  UMOV UR5, UR9 ;  /* 0x0000000900057c82 */ /* 0x000fe40008000000 */
[----:B------:R-:W-:Y:S03]  /*4610*/  @UP4 USHF.R.U32.HI UR4, URZ, UR23, UR5 ;  /* 0x00000017ff044299 */ /* 0x000fe60008011605 */
[----:B------:R-:W-:Y:S01]  /*4620*/  UMOV UR5, UR11 ;  /* 0x0000000b00057c82 */ /* 0x000fe20008000000 */
[----:B------:R-:W-:Y:S02]  /*4630*/  UIMAD UR4, UR42, UR4, URZ ;  /* 0x000000042a0472a4 */ /* 0x000fe4000f8e02ff */
[----:B------:R-:W-:Y:S02]  /*4640*/  @UP4 USHF.R.U32.HI UR7, URZ, UR23, UR5 ;  /* 0x00000017ff074299 */ /* 0x000fe40008011605 */
[----:B------:R-:W-:Y:S02]  /*4650*/  UIMAD.WIDE.U32 UR10, UR6, UR22, URZ ;  /* 0x00000016060a72a5 */ /* 0x000fe4000f8e00ff */
[----:B------:R-:W-:Y:S02]  /*4660*/  USEL UR5, UR14, UR12, !UP6 ;  /* 0x0000000c0e057287 */ /* 0x000fe4000f000000 */
[----:B------:R-:W-:Y:S02]  /*4670*/  UIMAD UR8, UR42, UR7, URZ ;  /* 0x000000072a0872a4 */ /* 0x000fe4000f8e02ff */
[----:B------:R-:W-:Y:S03]  /*4680*/  UISETP.GE.AND UP0, UPT, UR6, UR4, UPT ;  /* 0x000000040600728c */ /* 0x000fe6000bf06270 */
[----:B------:R-:W-:Y:S01]  /*4690*/  UMOV UR4, UR11 ;  /* 0x0000000b00047c82 */ /* 0x000fe20008000000 */
[----:B------:R-:W-:Y:S02]  /*46a0*/  UISETP.GE.OR UP0, UPT, UR5, UR8, UP0 ;  /* 0x000000080500728c */ /* 0x000fe40008706670 */
[----:B------:R-:W-:Y:S02]  /*46b0*/  USHF.R.U32.HI UR4, URZ, UR23, UR4 ;  /* 0x00000017ff047299 */ /* 0x000fe40008011604 */
[----:B------:R-:W-:Y:S02]  /*46c0*/  UIMAD.WIDE.U32 UR8, UR5, UR22, URZ ;  /* 0x00000016050872a5 */ /* 0x000fe4000f8e00ff */
[----:B------:R-:W-:Y:S04]  /*46d0*/  USEL UR10, UR6, UR4, !UP4 ;  /* 0x00000004060a7287 */ /* 0x000fe8000e000000 */
[----:B------:R-:W-:Y:S01]  /*46e0*/  UIADD3 UR11, UPT, UPT, -UR10, URZ, URZ ;  /* 0x000000ff0a0b7290 */ /* 0x000fe2000fffe1ff */
[----:B------:R-:W-:Y:S02]  /*46f0*/  @!UP0 UMOV UR4, UR9 ;  /* 0x0000000900048c82 */ /* 0x000fe40008000000 */
[----:B------:R-:W-:Y:S02]  /*4700*/  @!UP0 USHF.R.U32.HI UR4, URZ, UR23, UR4 ;  /* 0x00000017ff048299 */ /* 0x000fe40008011604 */
[----:B------:R-:W-:Y:S02]  /*4710*/  UIMAD UR8, UR42, UR11, UR6 ;  /* 0x0000000b2a0872a4 */ /* 0x000fe4000f8e0206 */
[----:B------:R-:W-:Y:S04]  /*4720*/  @!UP0 USEL UR4, UR5, UR4, !UP4 ;  /* 0x0000000405048287 */ /* 0x000fe8000e000000 */
[----:B------:R-:W-:Y:S02]  /*4730*/  @!UP0 UIMAD UR8, UR7, UR8, UR4 ;  /* 0x00000008070882a4 */ /* 0x000fe4000f8e0204 */
[----:B------:R-:W-:Y:S02]  /*4740*/  @!UP0 UIADD3 UR9, UPT, UPT, UR10, -UR4, URZ ;  /* 0x800000040a098290 */ /* 0x000fe4000fffe0ff */
[----:B------:R-:W-:Y:S02]  /*4750*/  UIADD3 UR4, UPT, UPT, -UR5, URZ, URZ ;  /* 0x000000ff05047290 */ /* 0x000fe4000fffe1ff */
[----:B------:R-:W-:Y:S02]  /*4760*/  UIADD3 UR7, UPT, UPT, -UR6, URZ, URZ ;  /* 0x000000ff06077290 */ /* 0x000fe4000fffe1ff */
[----:B------:R-:W-:Y:S02]  /*4770*/  @!UP0 UIMAD UR6, UR9, UR42, UR5 ;  /* 0x0000002a090682a4 */ /* 0x000fe4000f8e0205 */
[----:B------:R-:W-:Y:S02]  /*4780*/  UIMAD UR14, UR15, UR4, UR14 ;  /* 0x000000040f0e72a4 */ /* 0x000fe4000f8e020e */
[----:B------:R-:W-:Y:S01]  /*4790*/  UIMAD UR13, UR50, UR7, UR13 ;  /* 0x00000007320d72a4 */ /* 0x000fe2000f8e020d */
[----:B------:R-:W-:Y:S02]  /*47a0*/  @!UP0 UMOV UR5, UR8 ;  /* 0x0000000800058c82 */ /* 0x000fe40008000000 */
[----:B------:R-:W-:Y:S02]  /*47b0*/  UIMAD UR14, UR5, UR15, UR14 ;  /* 0x0000000f050e72a4 */ /* 0x000fe4000f8e020e */
[----:B------:R-:W-:Y:S11]  /*47c0*/  UIMAD UR13, UR6, UR50, UR13 ;  /* 0x00000032060d72a4 */ /* 0x000ff6000f8e020d */
[----:B------:R-:W-:Y:S01]  /*47d0*/  @!UPT UIADD3 URZ, UPT, UPT, URZ, URZ, URZ ;  /* 0x000000fffffff290 */ /* 0x000fe2000fffe0ff */
.L_x_74:
[----:B------:R-:W3:Y:S01]  /*47e0*/  @!UP2 LDCU.128 UR8, c[0x0][0xb10] ;  /* 0x00016200ff08a7ac */ /* 0x000ee20008000c00 */
[C---:B----4-:R-:W-:Y:S02]  /*47f0*/  ISETP.NE.U32.AND P1, PT, R4.reuse, RZ, PT ;  /* 0x000000ff0400720c */ /* 0x050fe40003f25070 */
[----:B------:R-:W-:Y:S02]  /*4800*/  ISETP.NE.U32.AND P0, PT, R4, RZ, PT ;  /* 0x000000ff0400720c */ /* 0x000fe40003f05070 */
[C---:B------:R-:W-:Y:S02]  /*4810*/  ISETP.NE.AND.EX P1, PT, R5.reuse, RZ, PT, P1 ;  /* 0x000000ff0500720c */ /* 0x040fe40003f25310 */
[----:B------:R-:W-:Y:S01]  /*4820*/  ISETP.NE.AND.EX P0, PT, R5, RZ, PT, P0 ;  /* 0x000000ff0500720c */ /* 0x000fe20003f05300 */
[----:B------:R-:W4:Y:S01]  /*4830*/  @!UP2 LDCU UR5, c[0x0][0xb0c] ;  /* 0x00016180ff05a7ac */ /* 0x000f220008000800 */
[----:B------:R-:W-:Y:S01]  /*4840*/  SHF.L.U32 R9, R15, 0x1f, RZ ;  /* 0x0000001f0f097819 */ /* 0x000fe200000006ff */
[----:B------:R-:W-:Y:S02]  /*4850*/  USHF.L.U32 UR35, UR16, 0x6, URZ ;  /* 0x0000000610237899 */ /* 0x000fe400080006ff */
[----:B------:R-:W-:Y:S02]  /*4860*/  USHF.L.U32 UR34, UR20, 0x8, URZ ;  /* 0x0000000814227899 */ /* 0x000fe400080006ff */
[----:B---3--:R-:W-:Y:S07]  /*4870*/  UIMAD.WIDE.U32 UR6, UR14, UR8, URZ ;  /* 0x000000080e0672a5 */ /* 0x008fee000f8e00ff */
[----:B------:R-:W-:Y:S01]  /*4880*/  @!UP2 UMOV UR4, UR7 ;  /* 0x000000070004ac82 */ /* 0x000fe20008000000 */
[----:B----4-:R-:W-:Y:S02]  /*4890*/  @!UP2 UISETP.NE.AND UP0, UPT, UR5, 0x1, UPT ;  /* 0x000000010500a88c */ /* 0x010fe4000bf05270 */
[----:B------:R-:W-:Y:S02]  /*48a0*/  @!UP2 USHF.R.U32.HI UR4, URZ, UR9, UR4 ;  /* 0x00000009ff04a299 */ /* 0x000fe40008011604 */
[----:B------:R-:W-:Y:S02]  /*48b0*/  UIMAD.WIDE.U32 UR6, UR13, UR11, URZ ;  /* 0x0000000b0d0672a5 */ /* 0x000fe4000f8e00ff */
[----:B------:R-:W-:Y:S02]  /*48c0*/  @!UP2 USEL UR8, UR14, UR4, !UP0 ;  /* 0x000000040e08a287 */ /* 0x000fe4000c000000 */
[----:B------:R-:W-:Y:S03]  /*48d0*/  @!UP2 UISETP.NE.AND UP0, UPT, UR10, 0x1, UPT ;  /* 0x000000010a00a88c */ /* 0x000fe6000bf05270 */
[----:B------:R-:W-:Y:S02]  /*48e0*/  @!UP2 UMOV UR6, UR7 ;  /* 0x000000070006ac82 */ /* 0x000fe40008000000 */
[----:B------:R-:W3:Y:S02]  /*48f0*/  @!UP2 LDCU UR4, c[0x0][0xb20] ;  /* 0x00016400ff04a7ac */ /* 0x000ee40008000800 */
[----:B---3--:R-:W-:Y:S04]  /*4900*/  @!UP2 USHF.R.U32.HI UR6, URZ, UR4, UR6 ;  /* 0x00000004ff06a299 */ /* 0x008fe80008011606 */
[----:B------:R-:W-:Y:S04]  /*4910*/  @!UP2 USEL UR6, UR13, UR6, !UP0 ;  /* 0x000000060d06a287 */ /* 0x000fe8000c000000 */
[----:B------:R-:W-:Y:S02]  /*4920*/  @!UP2 UIADD3 UR4, UPT, UPT, -UR8, UR6, URZ ;  /* 0x000000060804a290 */ /* 0x000fe4000fffe1ff */
[----:B------:R-:W-:Y:S02]  /*4930*/  @!UP2 UIADD3 UR6, UPT, UPT, UR8, -UR6, URZ ;  /* 0x800000060806a290 */ /* 0x000fe4000fffe0ff */
[----:B------:R-:W-:Y:S02]  /*4940*/  @!UP2 UIMAD UR14, UR4, UR5, UR14 ;  /* 0x00000005040ea2a4 */ /* 0x000fe4000f8e020e */
[----:B------:R-:W-:Y:S01]  /*4950*/  @!UP2 UIMAD UR13, UR6, UR10, UR13 ;  /* 0x0000000a060da2a4 */ /* 0x000fe2000f8e020d */
[----:B------:R-:W-:Y:S11]  /*4960*/  BRA.U UP3, `(.L_x_75) ;  /* 0x0000000103107547 */ /* 0x000ff6000b800000 */
[----:B--2---:R-:W-:Y:S04]  /*4970*/  MOV R0, UR40 ;  /* 0x0000002800007c02 */ /* 0x004fe80008000f00 */
[----:B------:R-:W-:Y:S04]  /*4980*/  SHF.L.U32 R11, R0, 0x1f, RZ ;  /* 0x0000001f000b7819 */ /* 0x000fe800000006ff */
[----:B------:R-:W2:Y:S02]  /*4990*/  SYNCS.PHASECHK.TRANS64.TRYWAIT P2, [UR21+0x68], R11 ;  /* 0x0000680bff0075a7 */ /* 0x000ea40008041115 */
[----:B--2---:R-:W-:Y:S05]  /*49a0*/  @!P2 BRA `(.L_x_76) ;  /* 0x00000054004ca947 */ /* 0x004fea0003800000 */
.L_x_75:
[----:B------:R-:W-:Y:S05]  /*49b0*/  @!P1 BRA `(.L_x_77) ;  /* 0x0000000000309947 */ /* 0x000fea0003800000 */
[----:B------:R-:W-:Y:S01]  /*49c0*/  ISETP.NE.U32.AND P1, PT, R2, RZ, PT ;  /* 0x000000ff0200720c */ /* 0x000fe20003f25070 */
[----:B------:R-:W3:Y:S01]  /*49d0*/  LDCU.64 UR4, c[0x0][0x358] ;  /* 0x00006b00ff0477ac */ /* 0x000ee20008000a00 */
[----:B------:R-:W-:Y:S02]  /*49e0*/  IMAD.MOV.U32 R81, RZ, RZ, 0x1 ;  /* 0x00000001ff517424 */ /* 0x000fe400078e00ff */
[----:B------:R-:W-:Y:S11]  /*49f0*/  ISETP.NE.AND.EX P1, PT, R3, RZ, PT, P1 ;  /* 0x000000ff0300720c */ /* 0x000ff60003f25310 */
[----:B------:R-:W-:Y:S02]  /*4a00*/  @!UPT UIADD3 URZ, UPT, UPT, URZ, URZ, URZ ;  /* 0x000000fffffff290 */ /* 0x000fe4000fffe0ff */
[----:B--2---:R-:W2:Y:S01]  /*4a10*/  @P1 LDC.64 R10, c[0x0][0x888] ;  /* 0x00022200ff0a1b82 */ /* 0x004ea20000000a00 */
[----:B------:R-:W-:Y:S04]  /*4a20*/  @P1 IMAD R0, R4, UR36, RZ ;  /* 0x0000002404001c24 */ /* 0x000fe8000f8e02ff */
[----:B--2---:R-:W-:Y:S04]  /*4a30*/  @P1 IMAD.WIDE R10, R0, 0x4, R10 ;  /* 0x00000004000a1825 */ /* 0x004fe800078e020a */
[----:B------:R-:W-:Y:S01]  /*4a40*/  HFMA2 R0, -RZ, RZ, 0, 5.9604644775390625e-08 ;  /* 0x00000001ff007431 */ /* 0x000fe200000001ff */
[----:B---3-5:R3:W5:Y:S04]  /*4a50*/  @P1 LDG.E R41, desc[UR4][R10.64] ;  /* 0x000000040a291981 */ /* 0x028768000c1e1900 */
[----:B------:R-:W-:Y:S01]  /*4a60*/  @!P1 PRMT R81, R0, 0x7610, R81 ;  /* 0x0000761000519816 */ /* 0x000fe20000000051 */
[----:B---3--:R-:W4:Y:S06]  /*4a70*/  @!P1 LDC R41, c[0x0][0x880] ;  /* 0x00022000ff299b82 */ /* 0x008f2c0000000800 */
.L_x_77:
[----:B----45:R-:W-:Y:S01]  /*4a80*/  @!P0 FSETP.EQ.AND P1, PT, R41, RZ, PT ;  /* 0x000000ff2900820b */ /* 0x030fe20003f22000 */
[----:B------:R-:W-:Y:S01]  /*4a90*/  @!UPT UIADD3 URZ, UPT, UPT, URZ, URZ, URZ ;  /* 0x000000fffffff290 */ /* 0x000fe2000fffe0ff */
[----:B------:R-:W-:Y:S11]  /*4aa0*/  @!P0 BRA `(.L_x_78) ;  /* 0x0000000000188947 */ /* 0x000ff60003800000 */
[----:B------:R-:W-:Y:S02]  /*4ab0*/  LOP3.LUT P0, RZ, R81, 0xff, RZ, 0xc0, !PT ;  /* 0x000000ff51ff7812 */ /* 0x000fe4000780c0ff */
[----:B------:R-:W-:Y:S04]  /*4ac0*/  ISETP.NE.U32.AND P1, PT, R2, RZ, PT ;  /* 0x000000ff0200720c */ /* 0x000fe80003f25070 */
[----:B------:R-:W-:Y:S04]  /*4ad0*/  ISETP.NE.AND.EX P1, PT, R3, RZ, PT, P1 ;  /* 0x000000ff0300720c */ /* 0x000fe80003f25310 */
[----:B------:R-:W-:Y:S03]  /*4ae0*/  PLOP3.LUT P1, PT, P1, PT, PT, 0x8, 0x80 ;  /* 0x000000000080781c */ /* 0x000fe60000f2e170 */
[----:B------:R-:W-:Y:S11]  /*4af0*/  @P0 FSETP.EQ.AND P1, PT, R41, RZ, PT ;  /* 0x000000ff2900020b */ /* 0x000ff60003f22000 */
[----:B------:R-:W-:Y:S02]  /*4b00*/  @!UPT UIADD3 URZ, UPT, UPT, URZ, URZ, URZ ;  /* 0x000000fffffff290 */ /* 0x000fe4000fffe0ff */
.L_x_78:
[----:B------:R-:W3:Y:S01]  /*4b10*/  SYNCS.PHASECHK.TRANS64.TRYWAIT P2, [UR21+0x40], R9 ;  /* 0x00004009ff0075a7 */ /* 0x000ee20008041115 */
[----:B------:R-:W-:Y:S04]  /*4b20*/  ELECT P0, URZ, PT ;  /* 0x0000000000ff782f */ /* 0x000fe80003800000 */
[----:B------:R-:W-:Y:S11]  /*4b30*/  PLOP3.LUT P1, PT, P1, P0, PT, 0xf2, 0x2f ;  /* 0x00000000002f781c */ /* 0x000ff60000f21e72 */
[----:B------:R-:W-:Y:S02]  /*4b40*/  @!UPT UIADD3 URZ, UPT, UPT, URZ, URZ, URZ ;  /* 0x000000fffffff290 */ /* 0x000fe4000fffe0ff */
[----:B------:R-:W-:Y:S05]  /*4b50*/  @!P1 IADD3 R8, P0, PT, R16, 0x580, RZ ;  /* 0x0000058010089810 */ /* 0x000fea0007f1e0ff */
[----:B------:R-:W-:Y:S01]  /*4b60*/  @!P1 IMAD.X R6, RZ, RZ, R17, P0 ;  /* 0x000000ffff069224 */ /* 0x000fe200000e0611 */
[----:B---3--:R-:W-:Y:S07]  /*4b70*/  @!P2 BRA `(.L_x_79) ;  /* 0x0000005000f0a947 */ /* 0x008fee0003800000 */
.L_x_162:
[----:B------:R-:W-:Y:S01]  /*4b80*/  @!P1 R2UR UR5, R8 ;  /* 0x00000000080592ca */ /* 0x000fe200000e0000 */
[----:B------:R-:W-:Y:S01]  /*4b90*/  VOTEU.ALL UP0, P1 ;  /* 0x0000000000ff7886 */ /* 0x000fe20000800000 */
[----:B------:R-:W-:Y:S01]  /*4ba0*/  @!P1 R2UR UR4, R6 ;  /* 0x00000000060492ca */ /* 0x000fe200000e0000 */
[----:B--2---:R-:W-:Y:S01]  /*4bb0*/  @!P1 IMAD.MOV.U32 R0, RZ, RZ, 0x2000 ;  /* 0x00002000ff009424 */ /* 0x004fe200078e00ff */
[----:B------:R-:W-:Y:S01]  /*4bc0*/  UMOV UR8, 0x0 ;  /* 0x0000000000087882 */ /* 0x000fe20000000000 */
[----:B------:R-:W-:Y:S01]  /*4bd0*/  UMOV UR9, 0x10000000 ;  /* 0x1000000000097882 */ /* 0x000fe20000000000 */
[----:B------:R-:W-:Y:S01]  /*4be0*/  @!UP0 UIADD3 UR32, UPT, UPT, UR21, 0x400, URZ ;  /* 0x0000040015208890 */ /* 0x000fe2000fffe0ff */
[----:B------:R-:W-:Y:S01]  /*4bf0*/  @!P1 IADD3 R8, P0, PT, R16, 0x580, RZ ;  /* 0x0000058010089810 */ /* 0x000fe20007f1e0ff */
[----:B------:R-:W-:Y:S01]  /*4c00*/  VOTEU.ALL UP0, P1 ;  /* 0x0000000000ff7886 */ /* 0x000fe20000800000 */
[----:B------:R-:W-:Y:S03]  /*4c10*/  UPRMT UR6, UR47, 0x654, UR33 ;  /* 0x000006542f067896 */ /* 0x000fe60008000021 */
[----:B------:R-:W-:Y:S02]  /*4c20*/  @!P1 IMAD.X R6, RZ, RZ, R17, P0 ;  /* 0x000000ffff069224 */ /* 0x000fe400000e0611 */
[----:B------:R-:W-:Y:S02]  /*4c30*/  IMAD.U32 R10, RZ, RZ, UR5 ;  /* 0x00000005ff0a7e24 */ /* 0x000fe4000f8e00ff */
[----:B------:R-:W-:Y:S03]  /*4c40*/  IMAD.U32 R11, RZ, RZ, UR4 ;  /* 0x00000004ff0b7e24 */ /* 0x000fe6000f8e00ff */
[----:B------:R-:W-:Y:S02]  /*4c50*/  @!P1 R2UR UR4, R10 ;  /* 0x000000000a0492ca */ /* 0x000fe400000e0000 */
[----:B------:R-:W-:Y:S11]  /*4c60*/  @!P1 R2UR UR5, R11 ;  /* 0x000000000b0592ca */ /* 0x000ff600000e0000 */
[----:B------:R-:W-:Y:S02]  /*4c70*/  @!UPT UIADD3 URZ, UPT, UPT, URZ, URZ, URZ ;  /* 0x000000fffffff290 */ /* 0x000fe4000fffe0ff */
[----:B------:R2:W-:Y:S01]  /*4c80*/  @!UP0 UTMALDG.3D [UR32], [UR4], desc[UR8] ;  /* 0x00000820040085b4 */ /* 0x0005e20008011000 */
[----:B------:R2:W-:Y:S01]  /*4c90*/  @!P1 SYNCS.ARRIVE.TRANS64.RED.A0TR RZ, [UR21+0x20], R0 ;  /* 0x00002000ffff99a7 */ /* 0x0005e20008300415 */
[----:B------:R-:W-:Y:S01]  /*4ca0*/  SYNCS.ARRIVE.TRANS64.RED.A1T0 RZ, [UR6], RZ ;  /* 0x000000ffffff79a7 */ /* 0x000fe20008100406 */
[----:B------:R-:W3:Y:S02]  /*4cb0*/  SYNCS.PHASECHK.TRANS64.TRYWAIT P2, [UR21+0x48], R9 ;  /* 0x00004809ff0075a7 */ /* 0x000ee40008041115 */
[----:B--23--:R-:W-:Y:S05]  /*4cc0*/  @!P2 BRA `(.L_x_80) ;  /* 0x0000005000b4a947 */ /* 0x00cfea0003800000 */
.L_x_164:
        /* <DEDUP_REMOVED lines=8> */
[----:B------:R-:W-:Y:S01]  /*4d50*/  @!UP0 UIADD3 UR24, UPT, UPT, UR21, 0x2400, URZ ;  /* 0x0000240015188890 */ /* 0x000fe2000fffe0ff */
[----:B------:R-:W-:Y:S01]  /*4d60*/  VOTEU.ALL UP0, P1 ;  /* 0x0000000000ff7886 */ /* 0x000fe20000800000 */
[----:B------:R-:W-:Y:S01]  /*4d70*/  UMOV UR27, UR35 ;  /* 0x00000023001b7c82 */ /* 0x000fe20008000000 */
[----:B------:R-:W-:Y:S02]  /*4d80*/  UMOV UR28, UR36 ;  /* 0x00000024001c7c82 */ /* 0x000fe40008000000 */
[----:B------:R-:W-:Y:S01]  /*4d90*/  IMAD.U32 R10, RZ, RZ, UR5 ;  /* 0x00000005ff0a7e24 */ /* 0x000fe2000f8e00ff */
[----:B------:R-:W-:Y:S01]  /*4da0*/  UPRMT UR6, UR47, 0x654, UR25 ;  /* 0x000006542f067896 */ /* 0x000fe20008000019 */
[----:B------:R-:W-:Y:S02]  /*4db0*/  IMAD.U32 R11, RZ, RZ, UR4 ;  /* 0x00000004ff0b7e24 */ /* 0x000fe4000f8e00ff */
[----:B------:R-:W-:Y:S01]  /*4dc0*/  @!P1 IMAD.X R6, RZ, RZ, R17, P0 ;  /* 0x000000ffff069224 */ /* 0x000fe200000e0611 */
        /* <DEDUP_REMOVED lines=8> */
.L_x_166:
[----:B------:R-:W-:Y:S01]  /*4e50*/  @!P1 R2UR UR5, R8 ;  /* 0x00000000080592ca */ /* 0x000fe200000e0000 */
[----:B------:R-:W-:Y:S01]  /*4e60*/  VOTEU.ALL UP0, P1 ;  /* 0x0000000000ff7886 */ /* 0x000fe20000800000 */
[----:B------:R-:W-:Y:S01]  /*4e70*/  @!P1 R2UR UR4, R6 ;  /* 0x00000000060492ca */ /* 0x000fe200000e0000 */
[----:B--2---:R-:W-:Y:S01]  /*4e80*/  @!P1 IMAD.MOV.U32 R0, RZ, RZ, 0x2000 ;  /* 0x00002000ff009424 */ /* 0x004fe200078e00ff */
[----:B------:R-:W-:Y:S01]  /*4e90*/  UMOV UR8, 0x0 ;  /* 0x0000000000087882 */ /* 0x000fe20000000000 */
[----:B------:R-:W-:Y:S01]  /*4ea0*/  UMOV UR9, 0x10000000 ;  /* 0x1000000000097882 */ /* 0x000fe20000000000 */
[----:B------:R-:W-:Y:S01]  /*4eb0*/  @!UP0 UIADD3 UR18, UPT, UPT, UR34, 0x80, URZ ;  /* 0x0000008022128890 */ /* 0x000fe2000fffe0ff */
[----:B------:R-:W-:Y:S01]  /*4ec0*/  VIADD R14, R14, 0x1 ;  /* 0x000000010e0e7836 */ /* 0x000fe20000000000 */
[----:B------:R-:W-:Y:S01]  /*4ed0*/  @!UP0 UIADD3 UR16, UPT, UPT, UR21, 0x4400, URZ ;  /* 0x0000440015108890 */ /* 0x000fe2000fffe0ff */
[----:B------:R-:W-:Y:S01]  /*4ee0*/  VOTEU.ALL UP0, P1 ;  /* 0x0000000000ff7886 */ /* 0x000fe20000800000 */
[----:B------:R-:W-:Y:S01]  /*4ef0*/  UMOV UR19, UR35 ;  /* 0x0000002300137c82 */ /* 0x000fe20008000000 */
[----:B------:R-:W-:Y:S02]  /*4f00*/  UMOV UR20, UR36 ;  /* 0x0000002400147c82 */ /* 0x000fe40008000000 */
[----:B------:R-:W-:Y:S01]  /*4f10*/  IMAD.U32 R10, RZ, RZ, UR5 ;  /* 0x00000005ff0a7e24 */ /* 0x000fe2000f8e00ff */
[----:B------:R-:W-:Y:S01]  /*4f20*/  UPRMT UR6, UR47, 0x654, UR17 ;  /* 0x000006542f067896 */ /* 0x000fe20008000011 */
        /* <DEDUP_REMOVED lines=9> */
.L_x_168:
[----:B------:R-:W-:Y:S01]  /*4fc0*/  @!P1 IADD3 R6, P0, PT, R16, 0x580, RZ ;  /* 0x0000058010069810 */ /* 0x000fe20007f1e0ff */
[----:B------:R-:W-:Y:S01]  /*4fd0*/  VOTEU.ALL UP0, P1 ;  /* 0x0000000000ff7886 */ /* 0x000fe20000800000 */
[----:B------:R-:W-:Y:S01]  /*4fe0*/  UMOV UR6, 0x0 ;  /* 0x0000000000067882 */ /* 0x000fe20000000000 */
[----:B------:R-:W-:Y:S01]  /*4ff0*/  UMOV UR7, 0x10000000 ;  /* 0x1000000000077882 */ /* 0x000fe20000000000 */
[----:B------:R-:W-:Y:S01]  /*5000*/  @!P1 R2UR UR5, R6 ;  /* 0x00000000060592ca */ /* 0x000fe200000e0000 */
[----:B--2---:R-:W-:Y:S01]  /*5010*/  @!P1 IMAD.X R0, RZ, RZ, R17, P0 ;  /* 0x000000ffff009224 */ /* 0x004fe200000e0611 */
[----:B------:R-:W-:Y:S01]  /*5020*/  @!UP0 UIADD3 UR10, UPT, UPT, UR34, 0xc0, URZ ;  /* 0x000000c0220a8890 */ /* 0x000fe2000fffe0ff */
[----:B------:R-:W-:Y:S01]  /*5030*/  R2UR UR16, R83 ;  /* 0x00000000531072ca */ /* 0x000fe200000e0000 */
[----:B------:R-:W-:Y:S01]  /*5040*/  @!UP0 UIADD3 UR8, UPT, UPT, UR21, 0x6400, URZ ;  /* 0x0000640015088890 */ /* 0x000fe2000fffe0ff */
[----:B------:R-:W-:Y:S01]  /*5050*/  ISETP.NE.AND P0, PT, R14, 0x2, PT ;  /* 0x000000020e00780c */ /* 0x000fe20003f05270 */
[----:B------:R-:W-:Y:S01]  /*5060*/  @!UP0 UIADD3 UR9, UPT, UPT, UR21, 0x38, URZ ;  /* 0x0000003815098890 */ /* 0x000fe2000fffe0ff */
[----:B------:R-:W-:Y:S01]  /*5070*/  @!P1 R2UR UR4, R0 ;  /* 0x00000000000492ca */ /* 0x000fe200000e0000 */
[----:B------:R-:W-:Y:S01]  /*5080*/  VOTEU.ALL UP0, P1 ;  /* 0x0000000000ff7886 */ /* 0x000fe20000800000 */
[----:B------:R-:W-:Y:S01]  /*5090*/  UMOV UR11, UR35 ;  /* 0x00000023000b7c82 */ /* 0x000fe20008000000 */
[----:B------:R-:W-:Y:S01]  /*50a0*/  UMOV UR12, UR36 ;  /* 0x00000024000c7c82 */ /* 0x000fe20008000000 */
[----:B------:R-:W-:Y:S01]  /*50b0*/  SEL R0, RZ, 0x1, P0 ;  /* 0x00000001ff007807 */ /* 0x000fe20000000000 */
[----:B------:R-:W-:Y:S01]  /*50c0*/  UIADD3 UR20, UPT, UPT, UR13, UR63, URZ ;  /* 0x0000003f0d147290 */ /* 0x000fe2000fffe0ff */
[----:B------:R-:W-:Y:S01]  /*50d0*/  IMAD.U32 R8, RZ, RZ, UR5 ;  /* 0x00000005ff087e24 */ /* 0x000fe2000f8e00ff */
[----:B------:R-:W-:Y:S01]  /*50e0*/  LOP3.LUT R15, R15, 0x1, RZ, 0x3c, !PT ;  /* 0x000000010f0f7812 */ /* 0x000fe200078e3cff */
[----:B------:R-:W-:Y:S01]  /*50f0*/  UPLOP3.LUT UP3, UPT, UPT, UPT, UPT, 0x80, 0x8 ;  /* 0x000000000008789c */ /* 0x000fe20003f6f070 */
[----:B------:R-:W-:Y:S01]  /*5100*/  LOP3.LUT R13, R13, R0, RZ, 0x3c, !PT ;  /* 0x000000000d0d7212 */ /* 0x000fe200078e3cff */
[----:B------:R-:W-:Y:S01]  /*5110*/  UIADD3 UR16, UPT, UPT, UR14, UR16, URZ ;  /* 0x000000100e107290 */ /* 0x000fe2000fffe0ff */
[----:B------:R-:W-:Y:S01]  /*5120*/  SEL R14, R14, RZ, P0 ;  /* 0x000000ff0e0e7207 */ /* 0x000fe20000000000 */
[----:B------:R-:W-:Y:S01]  /*5130*/  UMOV UR36, UR29 ;  /* 0x0000001d00247c82 */ /* 0x000fe20008000000 */
[----:B------:R-:W-:Y:S01]  /*5140*/  IMAD.U32 R9, RZ, RZ, UR4 ;  /* 0x00000004ff097e24 */ /* 0x000fe2000f8e00ff */
[----:B------:R-:W-:Y:S04]  /*5150*/  @!P1 R2UR UR4, R8 ;  /* 0x00000000080492ca */ /* 0x000fe800000e0000 */
[----:B------:R-:W-:Y:S11]  /*5160*/  @!P1 R2UR UR5, R9 ;  /* 0x00000000090592ca */ /* 0x000ff600000e0000 */
[----:B------:R-:W-:Y:S02]  /*5170*/  @!UPT UIADD3 URZ, UPT, UPT, URZ, URZ, URZ ;  /* 0x000000fffffff290 */ /* 0x000fe4000fffe0ff */
[----:B------:R2:W-:Y:S01]  /*5180*/  @!UP0 UTMALDG.3D [UR8], [UR4], desc[UR6] ;  /* 0x00000608040085b4 */ /* 0x0005e20008011000 */
[----:B------:R2:W-:Y:S01]  /*5190*/  @!P1 SYNCS.ARRIVE.TRANS64.RED.A0TR RZ, [UR21+0x38], R7 ;  /* 0x00003807ffff99a7 */ /* 0x0005e20008300415 */
[----:B------:R-:W-:Y:S01]  /*51a0*/  SYNCS.ARRIVE.TRANS64.RED.A1T0 RZ, [UR37], RZ ;  /* 0x000000ffffff79a7 */ /* 0x000fe20008100425 */
[----:B------:R-:W-:Y:S05]  /*51b0*/  BRA.U UP1, `(.L_x_83) ;  /* 0xfffffff101687547 */ /* 0x000fea000b83ffff */
[----:B------:R-:W-:-:S04]  /*51c0*/  SHF.L.U32 R3, R15, 0x1f, RZ ;  /* 0x0000001f0f037819 */ /* 0x000fc800000006ff */
[----:B------:R-:W3:Y:S02]  /*51d0*/  SYNCS.PHASECHK.TRANS64.TRYWAIT P0, [UR21+0x40], R3 ;  /* 0x00004003ff0075a7 */ /* 0x000ee40008001115 */
[----:B---3--:R-:W-:Y:S05]  /*51e0*/  @!P0 BRA `(.L_x_84) ;  /* 0x0000004c00b48947 */ /* 0x008fea0003800000 */
.L_x_170:
[----:B------:R-:W4:Y:S02]  /*51f0*/  SYNCS.PHASECHK.TRANS64.TRYWAIT P0, [UR21+0x48], R3 ;  /* 0x00004803ff0075a7 */ /* 0x000f240008001115 */
[----:B----4-:R-:W-:Y:S05]  /*5200*/  @!P0 BRA `(.L_x_85) ;  /* 0x0000004c00c48947 */ /* 0x010fea0003800000 */
.L_x_172:
[----:B------:R-:W4:Y:S02]  /*5210*/  SYNCS.PHASECHK.TRANS64.TRYWAIT P0, [UR21+0x50], R3 ;  /* 0x00005003ff0075a7 */ /* 0x000f240008001115 */
[----:B----4-:R-:W-:Y:S05]  /*5220*/  @!P0 BRA `(.L_x_86) ;  /* 0x0000004c00d48947 */ /* 0x010fea0003800000 */
.L_x_174:
[----:B---3--:R-:W-:-:S07]  /*5230*/  MOV R0, UR21 ;  /* 0x0000001500007c02 */ /* 0x008fce0008000f00 */
.L_x_87:
[----:B---3--:R-:W-:-:S04]  /*5240*/  SHF.L.U32 R3, R15, 0x1f, RZ ;  /* 0x0000001f0f037819 */ /* 0x008fc800000006ff */
[----:B------:R3:W4:Y:S03]  /*5250*/  SYNCS.PHASECHK.TRANS64.TRYWAIT P0, [R0+URZ+0x58], R3 ;  /* 0x00005803000075a7 */ /* 0x00072600080011ff */
[----:B----4-:R-:W-:Y:S05]  /*5260*/  @!P0 NANOSLEEP.SYNCS 0x989680 ;  /* 0x009896800000895d */ /* 0x010fea0003900000 */
[----:B------:R-:W4:Y:S02]  /*5270*/  @!P0 SYNCS.PHASECHK.TRANS64 P0, [R0+URZ+0x58], R3 ;  /* 0x00005803000085a7 */ /* 0x000f2400080010ff */
[----:B-12-4-:R-:W-:Y:S05]  /*5280*/  @P0 EXIT ;  /* 0x000000000000094d */ /* 0x016fea0003800000 */
[----:B------:R-:W-:Y:S05]  /*5290*/  BRA `(.L_x_87) ;  /* 0xfffffffc00e87947 */ /* 0x000fea000383ffff */
.L_x_72:
[----:B------:R-:W-:-:S06]  /*52a0*/  UISETP.GE.AND UP0, UPT, UR17, 0x4, UPT ;  /* 0x000000041100788c */ /* 0x000fcc000bf06270 */
[----:B------:R-:W-:-:S13]  /*52b0*/  PLOP3.LUT P0, PT, PT, PT, UP0, 0x80, 0x8 ;  /* 0x000000000008781c */ /* 0x000fda0003f0f008 */
[----:B------:R-:W-:Y:S05]  /*52c0*/  @!P0 EXIT ;  /* 0x000000000000894d */ /* 0x000fea0003800000 */
[----:B------:R-:W-:Y:S01]  /*52d0*/  BAR.SYNC.DEFER_BLOCKING 0x6, 0xa0 ;  /* 0x0182800000007b1d */ /* 0x000fe20000010000 */
[C---:B------:R-:W-:Y:S01]  /*52e0*/  IMAD.SHL.U32 R7, R93.reuse, 0x40, RZ ;  /* 0x000000405d077824 */ /* 0x040fe200078e00ff */
[----:B------:R-:W-:Y:S01]  /*52f0*/  SHF.R.U32.HI R3, RZ, 0x1, R93 ;  /* 0x00000001ff037819 */ /* 0x000fe2000001165d */
[C---:B------:R-:W-:Y:S01]  /*5300*/  IMAD.U32 R37, R93.reuse, 0x10000, RZ ;  /* 0x000100005d257824 */ /* 0x040fe200078e00ff */
[C---:B------:R-:W-:Y:S01]  /*5310*/  R2P PR, R93.reuse, 0x6 ;  /* 0x000000065d007804 */ /* 0x040fe20000000000 */
[----:B------:R-:W-:Y:S01]  /*5320*/  IMAD.SHL.U32 R80, R93, 0x20, RZ ;  /* 0x000000205d507824 */ /* 0x000fe200078e00ff */
[----:B------:R-:W-:Y:S01]  /*5330*/  UMOV UR44, 0x400 ;  /* 0x00000400002c7882 */ /* 0x000fe20000000000 */
[----:B------:R-:W1:Y:S01]  /*5340*/  LDCU.64 UR4, c[0x0][0x890] ;  /* 0x00011200ff0477ac */ /* 0x000e620008000a00 */
[----:B------:R-:W2:Y:S01]  /*5350*/  LDC.64 R78, c[0x0][0x8b0] ;  /* 0x00022c00ff4e7b82 */ /* 0x000ea20000000a00 */
[C---:B------:R-:W-:Y:S01]  /*5360*/  LOP3.LUT R2, R7.reuse, 0x1c0, RZ, 0xc0, !PT ;  /* 0x000001c007027812 */ /* 0x040fe200078ec0ff */
[----:B------:R-:W-:Y:S01]  /*5370*/  IMAD.MOV.U32 R91, RZ, RZ, 0x20 ;  /* 0x00000020ff5b7424 */ /* 0x000fe200078e00ff */
[----:B------:R-:W-:Y:S01]  /*5380*/  ULEA UR44, UR47, UR44, 0x18 ;  /* 0x0000002c2f2c7291 */ /* 0x000fe2000f8ec0ff */
[----:B------:R-:W-:Y:S01]  /*5390*/  LOP3.LUT R7, R7, 0x200, RZ, 0xc0, !PT ;  /* 0x0000020007077812 */ /* 0x000fe200078ec0ff */
[----:B------:R-:W-:Y:S01]  /*53a0*/  IMAD.MOV.U32 R90, RZ, RZ, 0x1 ;  /* 0x00000001ff5a7424 */ /* 0x000fe200078e00ff */
[----:B------:R-:W-:Y:S01]  /*53b0*/  LOP3.LUT R3, R2, 0x8, R3, 0xf8, !PT ;  /* 0x0000000802037812 */ /* 0x000fe200078ef803 */
[----:B------:R-:W-:Y:S01]  /*53c0*/  IMAD.SHL.U32 R2, R93, 0x8, RZ ;  /* 0x000000085d027824 */ /* 0x000fe200078e00ff */
[----:B------:R-:W3:Y:S01]  /*53d0*/  LDC.64 R76, c[0x0][0x8a8] ;  /* 0x00022a00ff4c7b82 */ /* 0x000ee20000000a00 */
[----:B------:R-:W-:Y:S01]  /*53e0*/  LOP3.LUT R37, R37, 0x600000, RZ, 0xc0, !PT ;  /* 0x0060000025257812 */ /* 0x000fe200078ec0ff */
[----:B------:R-:W-:Y:S01]  /*53f0*/  IMAD.MOV.U32 R36, RZ, RZ, RZ ;  /* 0x000000ffff247224 */ /* 0x000fe200078e00ff */
[----:B------:R-:W-:-:S02]  /*5400*/  LOP3.LUT R80, R7, 0xc00, R80, 0xf8, !PT ;  /* 0x00000c0007507812 */ /* 0x000fc400078ef850 */
[----:B------:R-:W-:Y:S02]  /*5410*/  CS2R R88, SRZ ;  /* 0x0000000000587805 */ /* 0x000fe4000001ff00 */
[----:B------:R-:W-:Y:S01]  /*5420*/  LOP3.LUT R3, R3, 0x38, R2, 0x78, !PT ;  /* 0x0000003803037812 */ /* 0x000fe200078e7802 */
[----:B------:R-:W-:Y:S01]  /*5430*/  IMAD.MOV.U32 R87, RZ, RZ, RZ ;  /* 0x000000ffff577224 */ /* 0x000fe200078e00ff */
[----:B------:R-:W-:Y:S01]  /*5440*/  SEL R92, R91, 0xffffffe0, !P2 ;  /* 0xffffffe05b5c7807 */ /* 0x000fe20005000000 */
[----:B------:R-:W4:Y:S01]  /*5450*/  LDS R0, [UR44+0x120] ;  /* 0x0001202cff007984 */ /* 0x000f220008000800 */
[----:B-1----:R-:W-:Y:S01]  /*5460*/  IMAD.U32 R95, RZ, RZ, UR4 ;  /* 0x00000004ff5f7e24 */ /* 0x002fe2000f8e00ff */
[----:B------:R-:W-:Y:S01]  /*5470*/  UIADD3 UR4, UPT, UPT, UR44, 0x400, URZ ;  /* 0x000004002c047890 */ /* 0x000fe2000fffe0ff */
[----:B------:R-:W-:Y:S01]  /*5480*/  LOP3.LUT R80, R80, R3, RZ, 0xfc, !PT ;  /* 0x0000000350507212 */ /* 0x000fe200078efcff */
[----:B------:R-:W-:Y:S01]  /*5490*/  IMAD.U32 R94, RZ, RZ, UR5 ;  /* 0x00000005ff5e7e24 */ /* 0x000fe2000f8e00ff */
[----:B------:R-:W-:Y:S01]  /*54a0*/  LOP3.LUT R93, R93, 0x60, RZ, 0xc0, !PT ;  /* 0x000000605d5d7812 */ /* 0x000fe200078ec0ff */
[----:B------:R-:W1:Y:S01]  /*54b0*/  LDCU UR60, c[0x0][0x370] ;  /* 0x00006e00ff3c77ac */ /* 0x000e620008000800 */
[----:B------:R-:W-:Y:S01]  /*54c0*/  SEL R91, R91, 0xffffffe0, !P1 ;  /* 0xffffffe05b5b7807 */ /* 0x000fe20004800000 */
[----:B------:R-:W-:Y:S01]  /*54d0*/  IMAD.U32 R85, RZ, RZ, UR4 ;  /* 0x00000004ff557e24 */ /* 0x000fe2000f8e00ff */
[----:B------:R-:W1:Y:S01]  /*54e0*/  LDCU UR43, c[0x0][0xb0c] ;  /* 0x00016180ff2b77ac */ /* 0x000e620008000800 */
[----:B------:R-:W1:Y:S01]  /*54f0*/  LDCU UR39, c[0x0][0xb30] ;  /* 0x00016600ff2777ac */ /* 0x000e620008000800 */
[----:B------:R-:W1:Y:S01]  /*5500*/  LDCU.64 UR54, c[0x0][0x888] ;  /* 0x00011100ff3677ac */ /* 0x000e620008000a00 */
[----:B------:R-:W1:Y:S01]  /*5510*/  LDCU.64 UR40, c[0x0][0xb28] ;  /* 0x00016500ff2877ac */ /* 0x000e620008000a00 */
[----:B------:R-:W1:Y:S01]  /*5520*/  LDCU.128 UR56, c[0x0][0xb10] ;  /* 0x00016200ff3877ac */ /* 0x000e620008000c00 */
[----:B------:R-:W1:Y:S01]  /*5530*/  LDCU UR53, c[0x0][0x374] ;  /* 0x00006e80ff3577ac */ /* 0x000e620008000800 */
[----:B------:R-:W-:Y:S01]  /*5540*/  UMOV UR52, URZ ;  /* 0x000000ff00347c82 */ /* 0x000fe20008000000 */
[----:B------:R-:W-:Y:S01]  /*5550*/  UMOV UR46, URZ ;  /* 0x000000ff002e7c82 */ /* 0x000fe20008000000 */
[----:B-1234-:R-:W-:-:S07]  /*5560*/  IMAD.IADD R37, R0, 0x1, R37 ;  /* 0x0000000100257824 */ /* 0x01efce00078e0225 */
.L_x_131:
[C---:B------:R-:W-:Y:S02]  /*5570*/  LEA R3, R87.reuse, UR44, 0x3 ;  /* 0x0000002c57037c11 */ /* 0x040fe4000f8e18ff */
[----:B------:R-:W-:Y:S02]  /*5580*/  SHF.L.U32 R0, R88, 0x1f, RZ ;  /* 0x0000001f58007819 */ /* 0x000fe400000006ff */
[----:B------:R-:W-:Y:S02]  /*5590*/  LEA R5, R87, UR44, 0x4 ;  /* 0x0000002c57057c11 */ /* 0x000fe4000f8e20ff */
[----:B-1----:R-:W1:Y:S02]  /*55a0*/  SYNCS.PHASECHK.TRANS64.TRYWAIT P0, [R3+URZ+0x70], R0 ;  /* 0x00007000030075a7 */ /* 0x002e6400080011ff */
[----:B-1----:R-:W-:Y:S05]  /*55b0*/  @!P0 BRA `(.L_x_88) ;  /* 0x0000004c00088947 */ /* 0x002fea0003800000 */
.L_x_175:
        /* <DEDUP_REMOVED lines=11> */
[----:B------:R-:W-:Y:S01]  /*5670*/  PLOP3.LUT P0, PT, PT, PT, UP1, 0x80, 0x8 ;  /* 0x000000000008781c */ /* 0x000fe20003f0f018 */
[----:B------:R-:W-:Y:S11]  /*5680*/  UP2UR UR62, UPR, URZ, 0x2 ;  /* 0x00000002ff3e7883 */ /* 0x000ff60008000000 */
[----:B------:R-:W-:Y:S01]  /*5690*/  @!UPT UIADD3 URZ, UPT, UPT, URZ, URZ, URZ ;  /* 0x000000fffffff290 */ /* 0x000fe2000fffe0ff */
[----:B-1----:R-:W-:Y:S02]  /*56a0*/  @P0 SHF.R.U32.HI R0, RZ, 0x10, R5 ;  /* 0x00000010ff000819 */ /* 0x002fe40000011605 */
        /* <DEDUP_REMOVED lines=12> */
[----:B------:R-:W2:Y:S01]  /*5770*/  LDCU UR12, c[0x0][0xb20] ;  /* 0x00016400ff0c77ac */ /* 0x000ea20008000800 */
[----:B------:R-:W-:Y:S02]  /*5780*/  UIMAD.WIDE.U32 UR4, UR53, UR59, URZ ;  /* 0x0000003b350472a5 */ /* 0x000fe4000f8e00ff */
[----:B------:R-:W-:Y:S02]  /*5790*/  UIMAD.WIDE.U32 UR6, UR60, UR56, URZ ;  /* 0x000000383c0672a5 */ /* 0x000fe4000f8e00ff */
[----:B------:R-:W-:Y:S02]  /*57a0*/  UISETP.NE.AND UP0, UPT, UR58, 0x1, UPT ;  /* 0x000000013a00788c */ /* 0x000fe4000bf05270 */
[----:B------:R-:W-:Y:S02]  /*57b0*/  UIMAD.WIDE.U32 UR8, UR37, UR59, URZ ;  /* 0x0000003b250872a5 */ /* 0x000fe4000f8e00ff */
[----:B------:R-:W-:Y:S02]  /*57c0*/  UIMAD.WIDE.U32 UR10, UR38, UR56, URZ ;  /* 0x00000038260a72a5 */ /* 0x000fe4000f8e00ff */
[----:B------:R-:W-:Y:S02]  /*57d0*/  UISETP.NE.AND UP1, UPT, UR43, 0x1, UPT ;  /* 0x000000012b00788c */ /* 0x000fe4000bf25270 */
[----:B------:R-:W-:Y:S01]  /*57e0*/  UISETP.NE.AND UP2, UPT, UR42, 0x1, UPT ;  /* 0x000000012a00788c */ /* 0x000fe2000bf45270 */
[----:B------:R-:W-:Y:S02]  /*57f0*/  UMOV UR4, UR5 ;  /* 0x0000000500047c82 */ /* 0x000fe40008000000 */
[----:B--2---:R-:W-:Y:S03]  /*5800*/  USHF.R.U32.HI UR5, URZ, UR12, UR4 ;  /* 0x0000000cff057299 */ /* 0x004fe60008011604 */
[----:B------:R-:W-:Y:S02]  /*5810*/  UMOV UR4, UR7 ;  /* 0x0000000700047c82 */ /* 0x000fe40008000000 */
[----:B------:R-:W-:Y:S02]  /*5820*/  USHF.R.U32.HI UR7, URZ, UR57, UR4 ;  /* 0x00000039ff077299 */ /* 0x000fe40008011604 */
[----:B------:R-:W-:Y:S02]  /*5830*/  USEL UR4, UR53, UR5, !UP0 ;  /* 0x0000000535047287 */ /* 0x000fe4000c000000 */
[----:B------:R-:W-:Y:S01]  /*5840*/  USEL UR7, UR60, UR7, !UP1 ;  /* 0x000000073c077287 */ /* 0x000fe2000c800000 */
[----:B------:R-:W-:Y:S01]  /*5850*/  UMOV UR5, UR9 ;  /* 0x0000000900057c82 */ /* 0x000fe20008000000 */
[----:B------:R-:W-:Y:S02]  /*5860*/  UIMAD.WIDE.U32 UR8, UR4, UR40, URZ ;  /* 0x00000028040872a5 */ /* 0x000fe4000f8e00ff */
[----:B------:R-:W-:Y:S03]  /*5870*/  USHF.R.U32.HI UR6, URZ, UR12, UR5 ;  /* 0x0000000cff067299 */ /* 0x000fe60008011605 */
[----:B------:R-:W-:Y:S01]  /*5880*/  UMOV UR5, UR11 ;  /* 0x0000000b00057c82 */ /* 0x000fe20008000000 */
[----:B------:R-:W-:Y:S02]  /*5890*/  UIMAD.WIDE.U32 UR10, UR7, UR40, URZ ;  /* 0x00000028070a72a5 */ /* 0x000fe4000f8e00ff */
[----:B------:R-:W-:Y:S02]  /*58a0*/  USHF.R.U32.HI UR12, URZ, UR57, UR5 ;  /* 0x00000039ff0c7299 */ /* 0x000fe40008011605 */
[----:B------:R-:W-:Y:S01]  /*58b0*/  USEL UR6, UR37, UR6, !UP0 ;  /* 0x0000000625067287 */ /* 0x000fe2000c000000 */
[----:B------:R-:W-:Y:S02]  /*58c0*/  UMOV UR5, UR9 ;  /* 0x0000000900057c82 */ /* 0x000fe40008000000 */
[----:B------:R-:W-:Y:S01]  /*58d0*/  UMOV UR10, UR11 ;  /* 0x0000000b000a7c82 */ /* 0x000fe20008000000 */
[----:B------:R-:W-:Y:S02]  /*58e0*/  @UP2 USHF.R.U32.HI UR4, URZ, UR41, UR5 ;  /* 0x00000029ff042299 */ /* 0x000fe40008011605 */
[----:B------:R-:W-:Y:S02]  /*58f0*/  @UP2 USHF.R.U32.HI UR7, URZ, UR41, UR10 ;  /* 0x00000029ff072299 */ /* 0x000fe4000801160a */
[----:B------:R-:W-:Y:S02]  /*5900*/  UIMAD UR4, UR42, UR4, URZ ;  /* 0x000000042a0472a4 */ /* 0x000fe4000f8e02ff */
        /* <DEDUP_REMOVED lines=8> */
[----:B------:R-:W-:Y:S02]  /*5990*/  USEL UR11, UR6, UR4, !UP2 ;  /* 0x00000004060b7287 */ /* 0x000fe4000d000000 */
[----:B------:R-:W-:Y:S02]  /*59a0*/  UIADD3 UR8, UPT, UPT, -UR5, URZ, URZ ;  /* 0x000000ff05087290 */ /* 0x000fe4000fffe1ff */
[----:B------:R-:W-:Y:S01]  /*59b0*/  UIADD3 UR10, UPT, UPT, -UR11, URZ, URZ ;  /* 0x000000ff0b0a7290 */ /* 0x000fe2000fffe1ff */
[----:B------:R-:W-:Y:S01]  /*59c0*/  @!UP0 UMOV UR4, UR9 ;  /* 0x0000000900048c82 */ /* 0x000fe20008000000 */
[----:B------:R-:W-:Y:S02]  /*59d0*/  UIADD3 UR9, UPT, UPT, -UR6, URZ, URZ ;  /* 0x000000ff06097290 */ /* 0x000fe4000fffe1ff */
[----:B------:R-:W-:Y:S02]  /*59e0*/  @!UP0 USHF.R.U32.HI UR4, URZ, UR41, UR4 ;  /* 0x00000029ff048299 */ /* 0x000fe40008011604 */
[----:B------:R-:W-:Y:S02]  /*59f0*/  UIMAD UR10, UR42, UR10, UR6 ;  /* 0x0000000a2a0a72a4 */ /* 0x000fe4000f8e0206 */
[----:B------:R-:W-:Y:S04]  /*5a00*/  @!UP0 USEL UR4, UR5, UR4, !UP2 ;  /* 0x0000000405048287 */ /* 0x000fe8000d000000 */
[----:B------:R-:W-:Y:S02]  /*5a10*/  @!UP0 UIMAD UR10, UR7, UR10, UR4 ;  /* 0x0000000a070a82a4 */ /* 0x000fe4000f8e0204 */
[----:B------:R-:W-:Y:S02]  /*5a20*/  @!UP0 UIADD3 UR11, UPT, UPT, UR11, -UR4, URZ ;  /* 0x800000040b0b8290 */ /* 0x000fe4000fffe0ff */
[----:B------:R-:W-:Y:S02]  /*5a30*/  UIMAD UR7, UR43, UR8, UR38 ;  /* 0x000000082b0772a4 */ /* 0x000fe4000f8e0226 */
[----:B------:R-:W-:Y:S02]  /*5a40*/  @!UP0 UIMAD UR6, UR11, UR42, UR5 ;  /* 0x0000002a0b0682a4 */ /* 0x000fe4000f8e0205 */
[----:B------:R-:W-:Y:S01]  /*5a50*/  UIMAD UR4, UR58, UR9, UR37 ;  /* 0x000000093a0472a4 */ /* 0x000fe2000f8e0225 */
[----:B------:R-:W-:Y:S02]  /*5a60*/  @!UP0 UMOV UR5, UR10 ;  /* 0x0000000a00058c82 */ /* 0x000fe40008000000 */
[----:B------:R-:W-:Y:S02]  /*5a70*/  UIMAD UR38, UR5, UR43, UR7 ;  /* 0x0000002b052672a4 */ /* 0x000fe4000f8e0207 */
[----:B------:R-:W-:Y:S11]  /*5a80*/  UIMAD UR37, UR6, UR58, UR4 ;  /* 0x0000003a062572a4 */ /* 0x000ff6000f8e0204 */
[----:B------:R-:W-:Y:S01]  /*5a90*/  @!UPT UIADD3 URZ, UPT, UPT, URZ, URZ, URZ ;  /* 0x000000fffffff290 */ /* 0x000fe2000fffe0ff */
.L_x_89:
[----:B------:R-:W-:Y:S01]  /*5aa0*/  UISETP.NE.AND UP0, UPT, UR39, 0x1, UPT ;  /* 0x000000012700788c */ /* 0x000fe2000bf05270 */
[----:B------:R-:W-:Y:S01]  /*5ab0*/  LOP3.LUT P0, RZ, R85, 0x3f0, RZ, 0xc0, !PT ;  /* 0x000003f055ff7812 */ /* 0x000fe2000780c0ff */
[----:B------:R-:W-:Y:S01]  /*5ac0*/  USHF.L.U32 UR50, UR16, 0x6, URZ ;  /* 0x0000000610327899 */ /* 0x000fe200080006ff */
[----:B------:R-:W-:Y:S01]  /*5ad0*/  BSSY.RECONVERGENT B6, `(.L_x_90) ;  /* 0x0000034000067945 */ /* 0x000fe20003800200 */
[----:B------:R-:W-:Y:S01]  /*5ae0*/  USHF.L.U32 UR49, UR20, 0x8, URZ ;  /* 0x0000000814317899 */ /* 0x000fe200080006ff */
[----:B------:R-:W-:Y:S06]  /*5af0*/  IADD3 R87, PT, PT, R87, 0x1, RZ ;  /* 0x0000000157577810 */ /* 0x000fec0007ffe0ff */
[----:B------:R-:W2:Y:S01]  /*5b00*/  @!UP0 LDCU.128 UR12, c[0x0][0xb10] ;  /* 0x00016200ff0c87ac */ /* 0x000ea20008000c00 */
[----:B------:R-:W3:Y:S01]  /*5b10*/  @!UP0 LDCU UR5, c[0x0][0xb0c] ;  /* 0x00016180ff0587ac */ /* 0x000ee20008000800 */
[----:B------:R-:W4:Y:S01]  /*5b20*/  @!UP0 LDCU UR10, c[0x0][0xb20] ;  /* 0x00016400ff0a87ac */ /* 0x000f220008000800 */
[----:B--2---:R-:W-:Y:S02]  /*5b30*/  UIMAD.WIDE.U32 UR8, UR38, UR12, URZ ;  /* 0x0000000c260872a5 */ /* 0x004fe4000f8e00ff */
[----:B------:R-:W-:Y:S02]  /*5b40*/  UIMAD.WIDE.U32 UR6, UR37, UR15, URZ ;  /* 0x0000000f250672a5 */ /* 0x000fe4000f8e00ff */
[----:B------:R-:W-:Y:S03]  /*5b50*/  @!UP0 UISETP.NE.AND UP1, UPT, UR14, 0x1, UPT ;  /* 0x000000010e00888c */ /* 0x000fe6000bf25270 */
[----:B------:R-:W-:Y:S01]  /*5b60*/  @!UP0 UMOV UR4, UR9 ;  /* 0x0000000900048c82 */ /* 0x000fe20008000000 */
[----:B---3--:R-:W-:Y:S02]  /*5b70*/  @!UP0 UISETP.NE.AND UP2, UPT, UR5, 0x1, UPT ;  /* 0x000000010500888c */ /* 0x008fe4000bf45270 */
[----:B------:R-:W-:Y:S01]  /*5b80*/  @!UP0 USHF.R.U32.HI UR4, URZ, UR13, UR4 ;  /* 0x0000000dff048299 */ /* 0x000fe20008011604 */
[----:B------:R-:W-:Y:S02]  /*5b90*/  @!UP0 UMOV UR6, UR7 ;  /* 0x0000000700068c82 */ /* 0x000fe40008000000 */
[----:B----4-:R-:W-:Y:S02]  /*5ba0*/  @!UP0 USHF.R.U32.HI UR6, URZ, UR10, UR6 ;  /* 0x0000000aff068299 */ /* 0x010fe40008011606 */
[----:B------:R-:W-:Y:S02]  /*5bb0*/  @!UP0 USEL UR7, UR38, UR4, !UP2 ;  /* 0x0000000426078287 */ /* 0x000fe4000d000000 */
[----:B------:R-:W-:Y:S04]  /*5bc0*/  @!UP0 USEL UR6, UR37, UR6, !UP1 ;  /* 0x0000000625068287 */ /* 0x000fe8000c800000 */
[----:B------:R-:W-:Y:S02]  /*5bd0*/  @!UP0 UIADD3 UR4, UPT, UPT, -UR7, UR6, URZ ;  /* 0x0000000607048290 */ /* 0x000fe4000fffe1ff */
[----:B------:R-:W-:Y:S02]  /*5be0*/  @!UP0 UIADD3 UR6, UPT, UPT, UR7, -UR6, URZ ;  /* 0x8000000607068290 */ /* 0x000fe4000fffe0ff */
[----:B------:R-:W-:Y:S02]  /*5bf0*/  @!UP0 UIMAD UR38, UR4, UR5, UR38 ;  /* 0x00000005042682a4 */ /* 0x000fe4000f8e0226 */
[----:B------:R-:W-:Y:S01]  /*5c00*/  @!UP0 UIMAD UR37, UR6, UR14, UR37 ;  /* 0x0000000e062582a4 */ /* 0x000fe2000f8e0225 */
[----:B------:R-:W-:Y:S11]  /*5c10*/  @!P0 BRA `(.L_x_91) ;  /* 0x00000000007c8947 */ /* 0x000ff60003800000 */
[----:B------:R-:W2:Y:S01]  /*5c20*/  LDCU.64 UR8, c[0x4][0x80] ;  /* 0x01001000ff0877ac */ /* 0x000ea20008000a00 */
[----:B------:R-:W-:Y:S01]  /*5c30*/  MOV R2, 0x0 ;  /* 0x0000000000027802 */ /* 0x000fe20000000f00 */
[----:B------:R-:W-:Y:S02]  /*5c40*/  HFMA2 R12, -RZ, RZ, 0, 5.9604644775390625e-08 ;  /* 0x00000001ff0c7431 */ /* 0x000fe400000001ff */
[----:B------:R-:W-:Y:S01]  /*5c50*/  IMAD.MOV.U32 R8, RZ, RZ, 0x70 ;  /* 0x00000070ff087424 */ /* 0x000fe200078e00ff */
[----:B------:R3:W4:Y:S01]  /*5c60*/  LDC.64 R14, c[0x4][R2] ;  /* 0x01000000020e7b82 */ /* 0x0007220000000a00 */
[----:B------:R-:W1:Y:S01]  /*5c70*/  LDCU.64 UR6, c[0x4][0x88] ;  /* 0x01001100ff0677ac */ /* 0x000e620008000a00 */
[----:B------:R-:W-:Y:S01]  /*5c80*/  IMAD.MOV.U32 R13, RZ, RZ, RZ ;  /* 0x000000ffff0d7224 */ /* 0x000fe200078e00ff */
[----:B------:R-:W1:Y:S01]  /*5c90*/  LDCU.64 UR4, c[0x4][0x8] ;  /* 0x01000100ff0477ac */ /* 0x000e620008000a00 */
[----:B--2---:R-:W-:Y:S01]  /*5ca0*/  MOV R5, UR9 ;  /* 0x0000000900057c02 */ /* 0x004fe20008000f00 */
[----:B------:R-:W-:Y:S01]  /*5cb0*/  IMAD.U32 R4, RZ, RZ, UR8 ;  /* 0x00000008ff047e24 */ /* 0x000fe2000f8e00ff */
[----:B-1----:R-:W-:Y:S01]  /*5cc0*/  MOV R7, UR7 ;  /* 0x0000000700077c02 */ /* 0x002fe20008000f00 */
[----:B------:R-:W-:Y:S01]  /*5cd0*/  IMAD.U32 R6, RZ, RZ, UR6 ;  /* 0x00000006ff067e24 */ /* 0x000fe2000f8e00ff */
[----:B------:R-:W-:Y:S01]  /*5ce0*/  MOV R11, UR5 ;  /* 0x00000005000b7c02 */ /* 0x000fe20008000f00 */
[----:B------:R-:W-:Y:S02]  /*5cf0*/  IMAD.U32 R10, RZ, RZ, UR4 ;  /* 0x00000004ff0a7e24 */ /* 0x000fe4000f8e00ff */
[----:B------:R-:W-:Y:S07]  /*5d00*/  LEPC R20, `(.L_x_92) ;  /* 0x000000001014794e */ /* 0x000fee0000000000 */
[----:B---345:R-:W-:Y:S05]  /*5d10*/  CALL.ABS.NOINC R14 ;  /* 0x000000000e007343 */ /* 0x038fea0003c00000 */
.L_x_92:
[----:B------:R-:W1:Y:S01]  /*5d20*/  LDCU.64 UR8, c[0x4][0x80] ;  /* 0x01001000ff0877ac */ /* 0x000e620008000a00 */
[----:B------:R-:W2:Y:S01]  /*5d30*/  LDC.64 R2, c[0x4][R2] ;  /* 0x0100000002027b82 */ /* 0x000ea20000000a00 */
[----:B------:R-:W-:Y:S02]  /*5d40*/  HFMA2 R12, -RZ, RZ, 0, 5.9604644775390625e-08 ;  /* 0x00000001ff0c7431 */ /* 0x000fe400000001ff */
[----:B------:R-:W-:Y:S02]  /*5d50*/  IMAD.MOV.U32 R8, RZ, RZ, 0x70 ;  /* 0x00000070ff087424 */ /* 0x000fe400078e00ff */
[----:B------:R-:W-:Y:S01]  /*5d60*/  IMAD.MOV.U32 R13, RZ, RZ, RZ ;  /* 0x000000ffff0d7224 */ /* 0x000fe200078e00ff */
[----:B------:R-:W3:Y:S01]  /*5d70*/  LDCU.64 UR6, c[0x4][0x88] ;  /* 0x01001100ff0677ac */ /* 0x000ee20008000a00 */
[----:B------:R-:W4:Y:S01]  /*5d80*/  LDCU.64 UR4, c[0x4][0x8] ;  /* 0x01000100ff0477ac */ /* 0x000f220008000a00 */
[----:B-1----:R-:W-:Y:S02]  /*5d90*/  MOV R4, UR8 ;  /* 0x0000000800047c02 */ /* 0x002fe40008000f00 */
[----:B------:R-:W-:Y:S02]  /*5da0*/  MOV R5, UR9 ;  /* 0x0000000900057c02 */ /* 0x000fe40008000f00 */
[----:B---3--:R-:W-:Y:S01]  /*5db0*/  MOV R7, UR7 ;  /* 0x0000000700077c02 */ /* 0x008fe20008000f00 */
[----:B------:R-:W-:Y:S01]  /*5dc0*/  IMAD.U32 R6, RZ, RZ, UR6 ;  /* 0x00000006ff067e24 */ /* 0x000fe2000f8e00ff */
[----:B----4-:R-:W-:Y:S01]  /*5dd0*/  MOV R11, UR5 ;  /* 0x00000005000b7c02 */ /* 0x010fe20008000f00 */
[----:B------:R-:W-:Y:S02]  /*5de0*/  IMAD.U32 R10, RZ, RZ, UR4 ;  /* 0x00000004ff0a7e24 */ /* 0x000fe4000f8e00ff */
[----:B------:R-:W-:Y:S07]  /*5df0*/  LEPC R20, `(.L_x_91) ;  /* 0x000000001014794e */ /* 0x000fee0000000000 */
[----:B--2---:R-:W-:Y:S05]  /*5e00*/  CALL.ABS.NOINC R2 ;  /* 0x0000000002007343 */ /* 0x004fea0003c00000 */
.L_x_91:
[----:B------:R-:W-:Y:S05]  /*5e10*/  BSYNC.RECONVERGENT B6 ;  /* 0x0000000000067941 */ /* 0x000fea0003800200 */
.L_x_90:
[----:B------:R-:W-:Y:S02]  /*5e20*/  R2UR UR6, R84 ;  /* 0x00000000540672ca */ /* 0x000fe400000e0000 */
[----:B------:R-:W-:Y:S02]  /*5e30*/  R2UR UR5, R95 ;  /* 0x000000005f0572ca */ /* 0x000fe400000e0000 */
[----:B------:R-:W-:Y:S02]  /*5e40*/  R2UR UR4, R94 ;  /* 0x000000005e0472ca */ /* 0x000fe400000e0000 */
[----:B------:R-:W-:Y:S02]  /*5e50*/  ISETP.NE.U32.AND P4, PT, R78, RZ, PT ;  /* 0x000000ff4e00720c */ /* 0x000fe40003f85070 */
[----:B------:R-:W-:Y:S02]  /*5e60*/  ISETP.NE.U32.AND P2, PT, RZ, UR54, PT ;  /* 0x00000036ff007c0c */ /* 0x000fe4000bf45070 */
[----:B------:R-:W-:Y:S02]  /*5e70*/  ISETP.NE.AND.EX P4, PT, R79, RZ, PT, P4 ;  /* 0x000000ff4f00720c */ /* 0x000fe40003f85340 */
[----:B------:R-:W-:Y:S01]  /*5e80*/  ISETP.NE.AND.EX P2, PT, RZ, UR55, PT, P2 ;  /* 0x00000037ff007c0c */ /* 0x000fe2000bf45320 */
[----:B------:R-:W-:Y:S02]  /*5e90*/  UISETP.NE.AND UP2, UPT, UR6, URZ, UPT ;  /* 0x000000ff0600728c */ /* 0x000fe4000bf45270 */
[----:B------:R-:W-:Y:S04]  /*5ea0*/  UISETP.NE.U32.AND UP0, UPT, UR5, URZ, UPT ;  /* 0x000000ff0500728c */ /* 0x000fe8000bf05070 */
[----:B------:R-:W-:Y:S01]  /*5eb0*/  UISETP.NE.AND.EX UP1, UPT, UR4, URZ, UPT, UP0 ;  /* 0x000000ff0400728c */ /* 0x000fe2000bf25300 */
[----:B------:R-:W-:Y:S01]  /*5ec0*/  PLOP3.LUT P1, PT, PT, PT, UP2, 0x80, 0x8 ;  /* 0x000000000008781c */ /* 0x000fe20003f2f028 */
[----:B------:R-:W-:Y:S03]  /*5ed0*/  UPLOP3.LUT UP0, UPT, UPT, UPT, UPT, 0x40, 0x4 ;  /* 0x000000000004789c */ /* 0x000fe60003f0e870 */
[----:B------:R-:W-:Y:S06]  /*5ee0*/  @UP2 UPLOP3.LUT UP0, UPT, UPT, UPT, UP1, 0x80, 0x8 ;  /* 0x000000000008289c */ /* 0x000fec0003f0f010 */
[----:B------:R-:W-:Y:S01]  /*5ef0*/  PLOP3.LUT P0, PT, PT, PT, UP0, 0x80, 0x8 ;  /* 0x000000000008781c */ /* 0x000fe20003f0f008 */
[----:B------:R-:W-:Y:S01]  /*5f00*/  @!UPT UIADD3 URZ, UPT, UPT, URZ, URZ, URZ ;  /* 0x000000fffffff290 */ /* 0x000fe2000fffe0ff */
[----:B------:R-:W-:Y:S11]  /*5f10*/  BRA.U !UP1, `(.L_x_93) ;  /* 0x0000000109407547 */ /* 0x000ff6000b800000 */
[----:B------:R-:W-:Y:S01]  /*5f20*/  UISETP.NE.U32.AND UP0, UPT, UR54, URZ, UPT ;  /* 0x000000ff3600728c */ /* 0x000fe2000bf05070 */
[----:B------:R-:W-:Y:S01]  /*5f30*/  R2UR UR6, R95 ;  /* 0x000000005f0672ca */ /* 0x000fe200000e0000 */
[----:B------:R-:W2:Y:S01]  /*5f40*/  LDCU.64 UR8, c[0x0][0x358] ;  /* 0x00006b00ff0877ac */ /* 0x000ea20008000a00 */
[----:B------:R-:W-:Y:S02]  /*5f50*/  HFMA2 R81, -RZ, RZ, 0, 5.9604644775390625e-08 ;  /* 0x00000001ff517431 */ /* 0x000fe400000001ff */
[----:B-1----:R-:W-:Y:S01]  /*5f60*/  IMAD.MOV.U32 R0, RZ, RZ, 0x1 ;  /* 0x00000001ff007424 */ /* 0x002fe200078e00ff */
[----:B------:R-:W-:Y:S06]  /*5f70*/  UISETP.NE.AND.EX UP0, UPT, UR55, URZ, UPT, UP0 ;  /* 0x000000ff3700728c */ /* 0x000fec000bf05300 */
[----:B------:R-:W-:Y:S05]  /*5f80*/  PLOP3.LUT P3, PT, PT, PT, UP0, 0x80, 0x8 ;  /* 0x000000000008781c */ /* 0x000fea0003f6f008 */
[----:B------:R-:W1:Y:S01]  /*5f90*/  @UP0 LDCU.64 UR4, c[0x0][0x888] ;  /* 0x00011100ff0407ac */ /* 0x000e620008000a00 */
[----:B------:R-:W-:Y:S07]  /*5fa0*/  @UP0 UIMAD UR6, UR36, UR6, URZ ;  /* 0x00000006240602a4 */ /* 0x000fee000f8e02ff */
[----:B------:R-:W-:Y:S01]  /*5fb0*/  @!P3 PRMT R81, R0, 0x7610, R81 ;  /* 0x000076100051b816 */ /* 0x000fe20000000051 */
[----:B-1----:R-:W-:Y:S06]  /*5fc0*/  @UP0 UIMAD.WIDE UR4, UR6, 0x4, UR4 ;  /* 0x00000004060408a5 */ /* 0x002fec000f8e0204 */
[----:B------:R-:W-:Y:S02]  /*5fd0*/  IMAD.U32 R2, RZ, RZ, UR4 ;  /* 0x00000004ff027e24 */ /* 0x000fe4000f8e00ff */
[----:B------:R-:W-:Y:S03]  /*5fe0*/  IMAD.U32 R3, RZ, RZ, UR5 ;  /* 0x00000005ff037e24 */ /* 0x000fe6000f8e00ff */
[----:B------:R-:W1:Y:S02]  /*5ff0*/  @!UP0 LDCU UR4, c[0x0][0x880] ;  /* 0x00011000ff0487ac */ /* 0x000e640008000800 */
[----:B--2--5:R2:W5:Y:S02]  /*6000*/  @P3 LDG.E R41, desc[UR8][R2.64] ;  /* 0x0000000802293981 */ /* 0x024564000c1e1900 */
[----:B-12---:R-:W-:Y:S02]  /*6010*/  @!P3 MOV R41, UR4 ;  /* 0x000000040029bc02 */ /* 0x006fe40008000f00 */
.L_x_93:
[----:B------:R-:W-:Y:S05]  /*6020*/  @!P4 BRA `(.L_x_94) ;  /* 0x000000000024c947 */ /* 0x000fea0003800000 */
[----:B------:R-:W-:Y:S01]  /*6030*/  ISETP.NE.U32.AND P3, PT, R76, RZ, PT ;  /* 0x000000ff4c00720c */ /* 0x000fe20003f65070 */
[----:B------:R-:W2:Y:S03]  /*6040*/  LDCU.64 UR4, c[0x0][0x358] ;  /* 0x00006b00ff0477ac */ /* 0x000ea60008000a00 */
[----:B------:R-:W-:Y:S11]  /*6050*/  ISETP.NE.AND.EX P3, PT, R77, RZ, PT, P3 ;  /* 0x000000ff4d00720c */ /* 0x000ff60003f65330 */
[----:B------:R-:W-:Y:S02]  /*6060*/  @!UPT UIADD3 URZ, UPT, UPT, URZ, URZ, URZ ;  /* 0x000000fffffff290 */ /* 0x000fe4000fffe0ff */
[----:B------:R-:W3:Y:S01]  /*6070*/  @P3 LDC.64 R2, c[0x0][0x8a8] ;  /* 0x00022a00ff023b82 */ /* 0x000ee20000000a00 */
[----:B-1----:R-:W-:Y:S04]  /*6080*/  @P3 IMAD R0, R78, UR36, RZ ;  /* 0x000000244e003c24 */ /* 0x002fe8000f8e02ff */
[----:B---3--:R-:W-:Y:S05]  /*6090*/  @P3 IMAD.WIDE R2, R0, 0x4, R2 ;  /* 0x0000000400023825 */ /* 0x008fea00078e0202 */
[----:B--2--5:R2:W5:Y:S02]  /*60a0*/  @P3 LDG.E R38, desc[UR4][R2.64] ;  /* 0x0000000402263981 */ /* 0x024564000c1e1900 */
[----:B--2---:R-:W3:Y:S02]  /*60b0*/  @!P3 LDC R38, c[0x0][0x8a0] ;  /* 0x00022800ff26bb82 */ /* 0x004ee40000000800 */
.L_x_94:
[----:B-----5:R-:W-:Y:S01]  /*60c0*/  FSETP.NEU.AND P3, PT, R41, RZ, PT ;  /* 0x000000ff2900720b */ /* 0x020fe20003f6d000 */
[----:B------:R-:W-:Y:S01]  /*60d0*/  IMAD.SHL.U32 R47, R80, 0x2, RZ ;  /* 0x00000002502f7824 */ /* 0x000fe200078e00ff */
[----:B------:R-:W-:Y:S01]  /*60e0*/  SEL R4, RZ, 0xffffffff, P2 ;  /* 0xffffffffff047807 */ /* 0x000fe20001000000 */
[----:B------:R-:W-:Y:S01]  /*60f0*/  BSSY B1, `(.L_x_95) ;  /* 0x0000044000017945 */ /* 0x000fe20003800000 */
[----:B------:R-:W-:Y:S01]  /*6100*/  @P1 LOP3.LUT P2, RZ, R81, 0xff, RZ, 0xc0, !PT ;  /* 0x000000ff51ff1812 */ /* 0x000fe2000784c0ff */
[----:B------:R-:W-:Y:S01]  /*6110*/  VIADD R98, R47, UR44 ;  /* 0x0000002c2f627c36 */ /* 0x000fe20008000000 */
[----:B------:R-:W-:Y:S01]  /*6120*/  @P1 SEL R3, RZ, 0xffffffff, P3 ;  /* 0xffffffffff031807 */ /* 0x000fe20001800000 */
[----:B------:R-:W-:Y:S01]  /*6130*/  IMAD.MOV.U32 R60, RZ, RZ, 0x1 ;  /* 0x00000001ff3c7424 */ /* 0x000fe200078e00ff */
[----:B------:R-:W-:Y:S01]  /*6140*/  LOP3.LUT R90, R90, 0x1, RZ, 0x3c, !PT ;  /* 0x000000015a5a7812 */ /* 0x000fe200078e3cff */
[----:B------:R-:W-:Y:S01]  /*6150*/  IMAD.MOV.U32 R46, RZ, RZ, RZ ;  /* 0x000000ffff2e7224 */ /* 0x000fe200078e00ff */
[----:B------:R-:W-:Y:S02]  /*6160*/  @P0 SEL R3, R4, R3, !P2 ;  /* 0x0000000304030207 */ /* 0x000fe40005000000 */
[----:B------:R-:W-:Y:S02]  /*6170*/  CS2R R74, SRZ ;  /* 0x00000000004a7805 */ /* 0x000fe4000001ff00 */
[C---:B------:R-:W-:Y:S02]  /*6180*/  LEA R99, R36.reuse, UR44, 0x3 ;  /* 0x0000002c24637c11 */ /* 0x040fe4000f8e18ff */
[----:B------:R-:W-:Y:S02]  /*6190*/  CS2R R72, SRZ ;  /* 0x0000000000487805 */ /* 0x000fe4000001ff00 */
[----:B------:R-:W-:Y:S02]  /*61a0*/  @P1 LOP3.LUT R3, R3, 0x1, RZ, 0xc0, !PT ;  /* 0x0000000103031812 */ /* 0x000fe400078ec0ff */
[----:B------:R-:W-:Y:S02]  /*61b0*/  CS2R R66, SRZ ;  /* 0x0000000000427805 */ /* 0x000fe4000001ff00 */
[----:B------:R-:W-:Y:S02]  /*61c0*/  SHF.L.U32 R2, R89, 0x1f, RZ ;  /* 0x0000001f59027819 */ /* 0x000fe400000006ff */
[----:B------:R-:W-:Y:S02]  /*61d0*/  CS2R R64, SRZ ;  /* 0x0000000000407805 */ /* 0x000fe4000001ff00 */
[----:B------:R-:W-:Y:S02]  /*61e0*/  ISETP.NE.U32.OR P6, PT, R3, 0x1, !P1 ;  /* 0x000000010300780c */ /* 0x000fe40004fc5470 */
[----:B------:R-:W-:Y:S02]  /*61f0*/  CS2R R58, SRZ ;  /* 0x00000000003a7805 */ /* 0x000fe4000001ff00 */
[----:B------:R-:W-:Y:S02]  /*6200*/  PLOP3.LUT P2, PT, PT, PT, UP1, 0x80, 0x8 ;  /* 0x000000000008781c */ /* 0x000fe40003f4f018 */
[----:B------:R-:W-:Y:S02]  /*6210*/  CS2R R56, SRZ ;  /* 0x0000000000387805 */ /* 0x000fe4000001ff00 */
[----:B------:R-:W-:Y:S02]  /*6220*/  LEA.HI R39, R36, R36, RZ, 0x1 ;  /* 0x0000002424277211 */ /* 0x000fe400078f08ff */
[----:B------:R-:W-:Y:S02]  /*6230*/  CS2R R50, SRZ ;  /* 0x0000000000327805 */ /* 0x000fe4000001ff00 */
[----:B------:R-:W-:Y:S02]  /*6240*/  LOP3.LUT P4, R86, R81, 0xff, RZ, 0xc0, !PT ;  /* 0x000000ff51567812 */ /* 0x000fe4000788c0ff */
[----:B------:R-:W-:Y:S02]  /*6250*/  CS2R R48, SRZ ;  /* 0x0000000000307805 */ /* 0x000fe4000001ff00 */
[----:B------:R-:W-:Y:S01]  /*6260*/  SEL R3, RZ, 0xffffffff, P3 ;  /* 0xffffffffff037807 */ /* 0x000fe20001800000 */
[C---:B-1----:R-:W-:Y:S01]  /*6270*/  IMAD.SHL.U32 R0, R39.reuse, 0x80, RZ ;  /* 0x0000008027007824 */ /* 0x042fe200078e00ff */
[----:B------:R-:W-:Y:S01]  /*6280*/  LOP3.LUT R39, R39, 0xffe, RZ, 0xc0, !PT ;  /* 0x00000ffe27277812 */ /* 0x000fe200078ec0ff */
[----:B------:R-:W-:Y:S01]  /*6290*/  VIADD R63, R98, 0x400 ;  /* 0x00000400623f7836 */ /* 0x000fe20000000000 */
[----:B------:R-:W-:Y:S01]  /*62a0*/  P2R R96, PR, RZ, 0x40 ;  /* 0x00000040ff607803 */ /* 0x000fe20000000000 */
[----:B------:R-:W-:Y:S01]  /*62b0*/  IMAD.IADD R97, R91, 0x1, R98 ;  /* 0x000000015b617824 */ /* 0x000fe200078e0262 */
[----:B------:R-:W-:Y:S01]  /*62c0*/  @P6 SHF.L.U32 R5, R90, 0x1f, RZ ;  /* 0x0000001f5a056819 */ /* 0x000fe200000006ff */
[----:B------:R-:W-:Y:S01]  /*62d0*/  IMAD.IADD R39, R36, 0x1, -R39 ;  /* 0x0000000124277824 */ /* 0x000fe200078e0a27 */
[----:B------:R-:W-:Y:S02]  /*62e0*/  @P2 SEL R3, R4, R3, !P4 ;  /* 0x0000000304032207 */ /* 0x000fe40006000000 */
[----:B------:R-:W1:Y:S01]  /*62f0*/  @P6 SYNCS.PHASECHK.TRANS64.TRYWAIT P1, [UR44+0x20], R5 ;  /* 0x00002005ff0065a7 */ /* 0x000e62000802112c */
[----:B------:R-:W-:Y:S02]  /*6300*/  LOP3.LUT R0, R0, 0xffffff00, RZ, 0xc0, !PT ;  /* 0xffffff0000007812 */ /* 0x000fe400078ec0ff */
[----:B------:R-:W-:Y:S03]  /*6310*/  LOP3.LUT R3, R3, 0x1, RZ, 0xc0, !PT ;  /* 0x0000000103037812 */ /* 0x000fe600078ec0ff */
[----:B------:R-:W-:Y:S01]  /*6320*/  IMAD.IADD R0, R37, 0x1, R0 ;  /* 0x0000000125007824 */ /* 0x000fe200078e0200 */
[----:B------:R-:W-:Y:S03]  /*6330*/  ISETP.NE.U32.AND P5, PT, R3, 0x1, PT ;  /* 0x000000010300780c */ /* 0x000fe60003fa5070 */
[----:B------:R-:W-:Y:S01]  /*6340*/  IMAD R39, R39, 0x100000, R0 ;  /* 0x0010000027277824 */ /* 0x000fe200078e0200 */
[----:B------:R-:W-:Y:S01]  /*6350*/  P2R R61, PR, RZ, 0x20 ;  /* 0x00000020ff3d7803 */ /* 0x000fe20000000000 */
[----:B------:R2:W4:Y:S01]  /*6360*/  SYNCS.PHASECHK.TRANS64.TRYWAIT P0, [R99+URZ+0x90], R2 ;  /* 0x00009002630075a7 */ /* 0x00052200080011ff */
[----:B-1----:R-:W-:Y:S01]  /*6370*/  @P6 SEL R60, RZ, 0x1, !P1 ;  /* 0x00000001ff3c6807 */ /* 0x002fe20004800000 */
[----:B--2---:R-:W-:Y:S06]  /*6380*/  @!P6 BRA `(.L_x_96) ;  /* 0x000000000068e947 */ /* 0x004fec0003800000 */
[----:B------:R-:W-:Y:S01]  /*6390*/  @P5 IMAD R0, R92, 0x2, R63 ;  /* 0x000000025c005824 */ /* 0x000fe200078e023f */
[----:B------:R-:W-:Y:S01]  /*63a0*/  ISETP.NE.AND P1, PT, R60, RZ, PT ;  /* 0x000000ff3c00720c */ /* 0x000fe20003f25270 */
[----:B------:R-:W-:Y:S01]  /*63b0*/  @P5 IMAD R4, R92, 0x2, R98 ;  /* 0x000000025c045824 */ /* 0x000fe200078e0262 */
[----:B------:R-:W-:Y:S01]  /*63c0*/  BSSY B0, `(.L_x_97) ;  /* 0x000000e000007945 */ /* 0x000fe20003800000 */
[----:B------:R-:W-:Y:S01]  /*63d0*/  IMAD.MOV.U32 R74, RZ, RZ, RZ ;  /* 0x000000ffff4a7224 */ /* 0x000fe200078e00ff */
[----:B------:R-:W-:Y:S01]  /*63e0*/  CS2R R66, SRZ ;  /* 0x0000000000427805 */ /* 0x000fe2000001ff00 */
[----:B------:R-:W-:Y:S01]  /*63f0*/  @P5 IMAD.IADD R5, R91, 0x1, R0 ;  /* 0x000000015b055824 */ /* 0x000fe200078e0200 */
[----:B------:R-:W-:Y:S02]  /*6400*/  CS2R R64, SRZ ;  /* 0x0000000000407805 */ /* 0x000fe4000001ff00 */
[----:B------:R-:W-:Y:S02]  /*6410*/  CS2R R72, SRZ ;  /* 0x0000000000487805 */ /* 0x000fe4000001ff00 */
[----:B------:R-:W-:Y:S02]  /*6420*/  CS2R R50, SRZ ;  /* 0x0000000000327805 */ /* 0x000fe4000001ff00 */
[----:B------:R-:W-:Y:S02]  /*6430*/  CS2R R48, SRZ ;  /* 0x0000000000307805 */ /* 0x000fe4000001ff00 */
[----:B------:R-:W-:Y:S02]  /*6440*/  CS2R R58, SRZ ;  /* 0x00000000003a7805 */ /* 0x000fe4000001ff00 */
[----:B------:R-:W-:Y:S01]  /*6450*/  CS2R R56, SRZ ;  /* 0x0000000000387805 */ /* 0x000fe2000001ff00 */
[----:B------:R-:W-:Y:S06]  /*6460*/  @P1 BRA `(.L_x_98) ;  /* 0x00000000000c1947 */ /* 0x000fec0003800000 */
[----:B------:R-:W-:Y:S04]  /*6470*/  SHF.L.U32 R3, R90, 0x1f, RZ ;  /* 0x0000001f5a037819 */ /* 0x000fe800000006ff */
[----:B------:R-:W1:Y:S02]  /*6480*/  SYNCS.PHASECHK.TRANS64.TRYWAIT P1, [UR44+0x20], R3 ;  /* 0x00002003ff0075a7 */ /* 0x000e64000802112c */
[----:B-1----:R-:W-:Y:S05]  /*6490*/  @!P1 BRA `(.L_x_99) ;  /* 0x0000003c00649947 */ /* 0x002fea0003800000 */
.L_x_98:
[----:B------:R-:W-:Y:S05]  /*64a0*/  BSYNC B0 ;  /* 0x0000000000007941 */ /* 0x000fea0003800000 */
.L_x_97:
[----:B------:R-:W-:Y:S01]  /*64b0*/  ISETP.NE.AND P1, PT, R61, RZ, PT ;  /* 0x000000ff3d00720c */ /* 0x000fe20003f25270 */
[----:B------:R-:W-:Y:S11]  /*64c0*/  HFMA2 R46, -RZ, RZ, 0, 5.9604644775390625e-08 ;  /* 0x00000001ff2e7431 */ /* 0x000ff600000001ff */
[----:B------:R-:W-:Y:S01]  /*64d0*/  @!UPT UIADD3 URZ, UPT, UPT, URZ, URZ, URZ ;  /* 0x000000fffffff290 */ /* 0x000fe2000fffe0ff */
[----:B------:R-:W-:Y:S05]  /*64e0*/  @P1 WARPSYNC.ALL ;  /* 0x0000000000001948 */ /* 0x000fea0003800000 */
[----:B------:R2:W1:Y:S04]  /*64f0*/  @P1 LDSM.16.M88.4 R64, [R4+0x400] ;  /* 0x000400000440183b */ /* 0x0004680000000200 */
[----:B------:R2:W1:Y:S04]  /*6500*/  @P1 LDSM.16.M88.4 R72, [R5] ;  /* 0x000000000548183b */ /* 0x0004680000000200 */
[----:B------:R2:W1:Y:S04]  /*6510*/  @P1 LDSM.16.M88.4 R48, [R47+UR44+0x400] ;  /* 0x0004002c2f30183b */ /* 0x0004680008000200 */
[----:B------:R2:W1:Y:S02]  /*6520*/  @P1 LDSM.16.M88.4 R56, [R97+0x400] ;  /* 0x000400006138183b */ /* 0x0004640000000200 */
.L_x_96:
[----:B------:R-:W-:Y:S05]  /*6530*/  BSYNC B1 ;  /* 0x0000000000017941 */ /* 0x000fea0003800000 */
.L_x_95:
[----:B-1----:R-:W-:Y:S04]  /*6540*/  SHF.R.U32.HI R3, RZ, 0x15, R39 ;  /* 0x00000015ff037819 */ /* 0x002fe80000011627 */
[----:B------:R-:W-:Y:S01]  /*6550*/  LOP3.LUT P1, RZ, R3, 0x3, R82, 0x48, !PT ;  /* 0x0000000303ff7812 */ /* 0x000fe20007824852 */
[----:B------:R-:W-:Y:S01]  /*6560*/  @!UPT UIADD3 URZ, UPT, UPT, URZ, URZ, URZ ;  /* 0x000000fffffff290 */ /* 0x000fe2000fffe0ff */
[----:B----4-:R-:W-:Y:S11]  /*6570*/  @P0 BRA `(.L_x_100) ;  /* 0x0000000000080947 */ /* 0x010ff60003800000 */
[----:B------:R-:W1:Y:S02]  /*6580*/  SYNCS.PHASECHK.TRANS64.TRYWAIT P0, [R99+URZ+0x90], R2 ;  /* 0x00009002630075a7 */ /* 0x000e6400080011ff */
[----:B-1----:R-:W-:Y:S05]  /*6590*/  @!P0 BRA `(.L_x_101) ;  /* 0x0000003c003c8947 */ /* 0x002fea0003800000 */
.L_x_100:
[----:B------:R-:W-:Y:S05]  /*65a0*/  @!P1 BRA `(.L_x_102) ;  /* 0x0000000000409947 */ /* 0x000fea0003800000 */
[----:B------:R-:W2:Y:S01]  /*65b0*/  LDCU.64 UR8, c[0x4][0x70] ;  /* 0x01000e00ff0877ac */ /* 0x000ea20008000a00 */
[----:B------:R-:W-:Y:S01]  /*65c0*/  MOV R3, 0x0 ;  /* 0x0000000000037802 */ /* 0x000fe20000000f00 */
[----:B------:R-:W-:Y:S02]  /*65d0*/  HFMA2 R12, -RZ, RZ, 0, 5.9604644775390625e-08 ;  /* 0x00000001ff0c7431 */ /* 0x000fe400000001ff */
[----:B------:R-:W-:Y:S02]  /*65e0*/  IMAD.MOV.U32 R8, RZ, RZ, 0x192 ;  /* 0x00000192ff087424 */ /* 0x000fe400078e00ff */
[----:B------:R-:W-:Y:S01]  /*65f0*/  IMAD.MOV.U32 R13, RZ, RZ, RZ ;  /* 0x000000ffff0d7224 */ /* 0x000fe200078e00ff */
[----:B------:R-:W4:Y:S01]  /*6600*/  LDCU.64 UR6, c[0x4][0x78] ;  /* 0x01000f00ff0677ac */ /* 0x000f220008000a00 */
[----:B-1----:R-:W1:Y:S01]  /*6610*/  LDC.64 R2, c[0x4][R3] ;  /* 0x0100000003027b82 */ /* 0x002e620000000a00 */
[----:B------:R-:W5:Y:S01]  /*6620*/  LDCU.64 UR4, c[0x4][0x10] ;  /* 0x01000200ff0477ac */ /* 0x000f620008000a00 */
[----:B--2---:R-:W-:Y:S01]  /*6630*/  MOV R5, UR9 ;  /* 0x0000000900057c02 */ /* 0x004fe20008000f00 */
[----:B------:R-:W-:Y:S01]  /*6640*/  IMAD.U32 R4, RZ, RZ, UR8 ;  /* 0x00000008ff047e24 */ /* 0x000fe2000f8e00ff */
[----:B----4-:R-:W-:Y:S01]  /*6650*/  MOV R7, UR7 ;  /* 0x0000000700077c02 */ /* 0x010fe20008000f00 */
[----:B------:R-:W-:Y:S01]  /*6660*/  IMAD.U32 R6, RZ, RZ, UR6 ;  /* 0x00000006ff067e24 */ /* 0x000fe2000f8e00ff */
[----:B-----5:R-:W-:Y:S01]  /*6670*/  MOV R11, UR5 ;  /* 0x00000005000b7c02 */ /* 0x020fe20008000f00 */
[----:B------:R-:W-:Y:S02]  /*6680*/  IMAD.U32 R10, RZ, RZ, UR4 ;  /* 0x00000004ff0a7e24 */ /* 0x000fe4000f8e00ff */
[----:B------:R-:W-:Y:S07]  /*6690*/  LEPC R20, `(.L_x_102) ;  /* 0x000000001014794e */ /* 0x000fee0000000000 */
[----:B-1-3--:R-:W-:Y:S05]  /*66a0*/  CALL.ABS.NOINC R2 ;  /* 0x0000000002007343 */ /* 0x00afea0003c00000 */
.L_x_102:
[----:B------:R-:W-:Y:S05]  /*66b0*/  WARPSYNC.ALL ;  /* 0x0000000000007948 */ /* 0x000fea0003800000 */
[----:B------:R-:W-:Y:S01]  /*66c0*/  R2UR UR4, R39 ;  /* 0x00000000270472ca */ /* 0x000fe200000e0000 */
[--C-:B------:R-:W-:Y:S01]  /*66d0*/  HADD2.F32 R40, -RZ, R48.reuse.H0_H0 ;  /* 0x20000030ff287230 */ /* 0x100fe20000004100 */
[----:B------:R-:W-:Y:S01]  /*66e0*/  SHF.L.U32 R62, R92, 0x1, RZ ;  /* 0x000000015c3e7819 */ /* 0x000fe200000006ff */
[----:B------:R-:W-:Y:S01]  /*66f0*/  HADD2.F32 R43, -RZ, R48.H1_H1 ;  /* 0x30000030ff2b7230 */ /* 0x000fe20000004100 */
[----:B------:R-:W-:Y:S01]  /*6700*/  ISETP.NE.AND P0, PT, R93, RZ, PT ;  /* 0x000000ff5d00720c */ /* 0x000fe20003f05270 */
[----:B------:R-:W-:Y:S01]  /*6710*/  HADD2.F32 R42, -RZ, R49.H0_H0 ;  /* 0x20000031ff2a7230 */ /* 0x000fe20000004100 */
[----:B------:R-:W-:Y:S01]  /*6720*/  IADD3 R100, PT, PT, R63, R62, RZ ;  /* 0x0000003e3f647210 */ /* 0x000fe20007ffe0ff */
[----:B------:R-:W-:Y:S01]  /*6730*/  HADD2.F32 R45, -RZ, R51.H0_H0 ;  /* 0x20000033ff2d7230 */ /* 0x000fe20000004100 */
[----:B------:R-:W-:Y:S02]  /*6740*/  BSSY.RECONVERGENT B0, `(.L_x_103) ;  /* 0x0000085000007945 */ /* 0x000fe40003800200 */
[----:B------:R-:W-:Y:S03]  /*6750*/  IADD3 R101, PT, PT, R91, R100, RZ ;  /* 0x000000645b657210 */ /* 0x000fe60007ffe0ff */
[----:B--2---:R-:W3:Y:S02]  /*6760*/  LDTM.16dp256bit.x8 R4, tmem[UR4] ;  /* 0x00000004000479ee */ /* 0x004ee400081a0000 */
[C---:B---3--:R-:W-:Y:S01]  /*6770*/  FMUL R0, R38.reuse, R4 ;  /* 0x0000000426007220 */ /* 0x048fe20000400000 */
[C---:B-1----:R-:W-:Y:S01]  /*6780*/  FMUL R2, R38.reuse, R5 ;  /* 0x0000000526027220 */ /* 0x042fe20000400000 */
[C---:B------:R-:W-:Y:S01]  /*6790*/  FMUL R3, R38.reuse, R6 ;  /* 0x0000000626037220 */ /* 0x040fe20000400000 */
[C---:B------:R-:W-:Y:S01]  /*67a0*/  FMUL R7, R38.reuse, R7 ;  /* 0x0000000726077220 */ /* 0x040fe20000400000 */
[C---:B------:R-:W-:Y:S01]  /*67b0*/  FFMA R0, R41.reuse, R40, R0 ;  /* 0x0000002829007223 */ /* 0x040fe20000000000 */
[----:B------:R-:W-:Y:S02]  /*67c0*/  HADD2.F32 R40, -RZ, R49.H1_H1 ;  /* 0x30000031ff287230 */ /* 0x000fe40000004100 */
[C---:B------:R-:W-:Y:S01]  /*67d0*/  FFMA R2, R41.reuse, R43, R2 ;  /* 0x0000002b29027223 */ /* 0x040fe20000000002 */
[C---:B------:R-:W-:Y:S01]  /*67e0*/  FFMA R3, R41.reuse, R42, R3 ;  /* 0x0000002a29037223 */ /* 0x040fe20000000003 */
[--C-:B------:R-:W-:Y:S02]  /*67f0*/  HADD2.F32 R43, -RZ, R50.reuse.H0_H0 ;  /* 0x20000032ff2b7230 */ /* 0x100fe40000004100 */
[----:B------:R-:W-:Y:S01]  /*6800*/  FMUL R4, R38, R8 ;  /* 0x0000000826047220 */ /* 0x000fe20000400000 */
[----:B------:R-:W-:Y:S01]  /*6810*/  HADD2.F32 R42, -RZ, R50.H1_H1 ;  /* 0x30000032ff2a7230 */ /* 0x000fe20000004100 */
[----:B------:R-:W-:Y:S01]  /*6820*/  F2FP.F16.F32.PACK_AB R52, R2, R0 ;  /* 0x000000000234723e */ /* 0x000fe200000000ff */
[C---:B------:R-:W-:Y:S01]  /*6830*/  FFMA R7, R41.reuse, R40, R7 ;  /* 0x0000002829077223 */ /* 0x040fe20000000007 */
[----:B------:R-:W-:Y:S01]  /*6840*/  FFMA R4, R41, R43, R4 ;  /* 0x0000002b29047223 */ /* 0x000fe20000000004 */
[C---:B------:R-:W-:Y:S01]  /*6850*/  FMUL R5, R38.reuse, R9 ;  /* 0x0000000926057220 */ /* 0x040fe20000400000 */
[C---:B------:R-:W-:Y:S01]  /*6860*/  FMUL R6, R38.reuse, R10 ;  /* 0x0000000a26067220 */ /* 0x040fe20000400000 */
[----:B------:R-:W-:Y:S01]  /*6870*/  HADD2.F32 R40, -RZ, R51.H1_H1 ;  /* 0x30000033ff287230 */ /* 0x000fe20000004100 */
[----:B------:R-:W-:Y:S01]  /*6880*/  F2FP.F16.F32.PACK_AB R53, R7, R3 ;  /* 0x000000030735723e */ /* 0x000fe200000000ff */
[C---:B------:R-:W-:Y:S01]  /*6890*/  FFMA R5, R41.reuse, R42, R5 ;  /* 0x0000002a29057223 */ /* 0x040fe20000000005 */
[----:B------:R-:W-:Y:S01]  /*68a0*/  FFMA R6, R41, R45, R6 ;  /* 0x0000002d29067223 */ /* 0x000fe20000000006 */
[C---:B------:R-:W-:Y:S01]  /*68b0*/  FMUL R11, R38.reuse, R11 ;  /* 0x0000000b260b7220 */ /* 0x040fe20000400000 */
[--C-:B------:R-:W-:Y:S02]  /*68c0*/  HADD2.F32 R43, -RZ, R56.reuse.H0_H0 ;  /* 0x20000038ff2b7230 */ /* 0x100fe40000004100 */
[C---:B------:R-:W-:Y:S01]  /*68d0*/  FMUL R8, R38.reuse, R12 ;  /* 0x0000000c26087220 */ /* 0x040fe20000400000 */
[----:B------:R-:W-:Y:S01]  /*68e0*/  F2FP.F16.F32.PACK_AB R54, R5, R4 ;  /* 0x000000040536723e */ /* 0x000fe200000000ff */
[C---:B------:R-:W-:Y:S01]  /*68f0*/  FFMA R11, R41.reuse, R40, R11 ;  /* 0x00000028290b7223 */ /* 0x040fe2000000000b */
[----:B------:R-:W-:Y:S02]  /*6900*/  HADD2.F32 R40, -RZ, R56.H1_H1 ;  /* 0x30000038ff287230 */ /* 0x000fe40000004100 */
[----:B------:R-:W-:Y:S01]  /*6910*/  FFMA R8, R41, R43, R8 ;  /* 0x0000002b29087223 */ /* 0x000fe20000000008 */
[C---:B------:R-:W-:Y:S01]  /*6920*/  FMUL R9, R38.reuse, R13 ;  /* 0x0000000d26097220 */ /* 0x040fe20000400000 */
[--C-:B------:R-:W-:Y:S01]  /*6930*/  HADD2.F32 R45, -RZ, R57.reuse.H0_H0 ;  /* 0x20000039ff2d7230 */ /* 0x100fe20000004100 */
[----:B------:R-:W-:Y:S01]  /*6940*/  F2FP.F16.F32.PACK_AB R55, R11, R6 ;  /* 0x000000060b37723e */ /* 0x000fe200000000ff */
[C---:B------:R-:W-:Y:S01]  /*6950*/  FMUL R10, R38.reuse, R14 ;  /* 0x0000000e260a7220 */ /* 0x040fe20000400000 */
[----:B------:R-:W-:Y:S02]  /*6960*/  HADD2.F32 R42, -RZ, R57.H1_H1 ;  /* 0x30000039ff2a7230 */ /* 0x000fe40000004100 */
[C---:B------:R-:W-:Y:S01]  /*6970*/  FFMA R9, R41.reuse, R40, R9 ;  /* 0x0000002829097223 */ /* 0x040fe20000000009 */
[C---:B------:R-:W-:Y:S01]  /*6980*/  FMUL R15, R38.reuse, R15 ;  /* 0x0000000f260f7220 */ /* 0x040fe20000400000 */
[----:B------:R1:W-:Y:S01]  /*6990*/  STSM.16.M88.4 [R98+0x400], R52 ;  /* 0x0004003462007844 */ /* 0x0003e20000000200 */
[----:B------:R-:W-:Y:S01]  /*69a0*/  FFMA R10, R41, R45, R10 ;  /* 0x0000002d290a7223 */ /* 0x000fe2000000000a */
[--C-:B------:R-:W-:Y:S01]  /*69b0*/  HADD2.F32 R40, -RZ, R58.reuse.H0_H0 ;  /* 0x2000003aff287230 */ /* 0x100fe20000004100 */
[----:B------:R-:W-:Y:S01]  /*69c0*/  F2FP.F16.F32.PACK_AB R68, R9, R8 ;  /* 0x000000080944723e */ /* 0x000fe200000000ff */
[----:B------:R-:W-:Y:S01]  /*69d0*/  FFMA R15, R41, R42, R15 ;  /* 0x0000002a290f7223 */ /* 0x000fe2000000000f */
[C---:B------:R-:W-:Y:S01]  /*69e0*/  FMUL R12, R38.reuse, R16 ;  /* 0x00000010260c7220 */ /* 0x040fe20000400000 */
[----:B------:R-:W-:Y:S02]  /*69f0*/  HADD2.F32 R42, -RZ, R58.H1_H1 ;  /* 0x3000003aff2a7230 */ /* 0x000fe40000004100 */
[C---:B------:R-:W-:Y:S01]  /*6a00*/  FMUL R13, R38.reuse, R17 ;  /* 0x00000011260d7220 */ /* 0x040fe20000400000 */
[--C-:B------:R-:W-:Y:S01]  /*6a10*/  HADD2.F32 R43, -RZ, R59.reuse.H0_H0 ;  /* 0x2000003bff2b7230 */ /* 0x100fe20000004100 */
[----:B------:R-:W-:Y:S01]  /*6a20*/  F2FP.F16.F32.PACK_AB R69, R15, R10 ;  /* 0x0000000a0f45723e */ /* 0x000fe200000000ff */
[C---:B------:R-:W-:Y:S01]  /*6a30*/  FFMA R12, R41.reuse, R40, R12 ;  /* 0x00000028290c7223 */ /* 0x040fe2000000000c */
[----:B------:R-:W-:Y:S01]  /*6a40*/  FFMA R13, R41, R42, R13 ;  /* 0x0000002a290d7223 */ /* 0x000fe2000000000d */
[C---:B------:R-:W-:Y:S01]  /*6a50*/  FMUL R14, R38.reuse, R18 ;  /* 0x00000012260e7220 */ /* 0x040fe20000400000 */
[----:B------:R-:W-:Y:S02]  /*6a60*/  HADD2.F32 R40, -RZ, R59.H1_H1 ;  /* 0x3000003bff287230 */ /* 0x000fe40000004100 */
[C---:B------:R-:W-:Y:S01]  /*6a70*/  FMUL R19, R38.reuse, R19 ;  /* 0x0000001326137220 */ /* 0x040fe20000400000 */
[C---:B------:R-:W-:Y:S01]  /*6a80*/  FMUL R16, R38.reuse, R20 ;  /* 0x0000001426107220 */ /* 0x040fe20000400000 */
[----:B------:R-:W-:Y:S01]  /*6a90*/  F2FP.F16.F32.PACK_AB R70, R13, R12 ;  /* 0x0000000c0d46723e */ /* 0x000fe200000000ff */
[C---:B------:R-:W-:Y:S01]  /*6aa0*/  FFMA R14, R41.reuse, R43, R14 ;  /* 0x0000002b290e7223 */ /* 0x040fe2000000000e */
[--C-:B------:R-:W-:Y:S02]  /*6ab0*/  HADD2.F32 R43, -RZ, R64.reuse.H0_H0 ;  /* 0x20000040ff2b7230 */ /* 0x100fe40000004100 */
[C---:B------:R-:W-:Y:S01]  /*6ac0*/  FFMA R19, R41.reuse, R40, R19 ;  /* 0x0000002829137223 */ /* 0x040fe20000000013 */
[----:B------:R-:W-:Y:S02]  /*6ad0*/  HADD2.F32 R42, -RZ, R64.H1_H1 ;  /* 0x30000040ff2a7230 */ /* 0x000fe40000004100 */
[C---:B------:R-:W-:Y:S01]  /*6ae0*/  FMUL R17, R38.reuse, R21 ;  /* 0x0000001526117220 */ /* 0x040fe20000400000 */
[--C-:B------:R-:W-:Y:S02]  /*6af0*/  HADD2.F32 R45, -RZ, R65.reuse.H0_H0 ;  /* 0x20000041ff2d7230 */ /* 0x100fe40000004100 */
[----:B------:R-:W-:Y:S01]  /*6b00*/  FFMA R16, R41, R43, R16 ;  /* 0x0000002b29107223 */ /* 0x000fe20000000010 */
[----:B------:R-:W-:Y:S01]  /*6b10*/  F2FP.F16.F32.PACK_AB R71, R19, R14 ;  /* 0x0000000e1347723e */ /* 0x000fe200000000ff */
[----:B------:R-:W-:Y:S01]  /*6b20*/  FFMA R17, R41, R42, R17 ;  /* 0x0000002a29117223 */ /* 0x000fe20000000011 */
[C---:B------:R-:W-:Y:S01]  /*6b30*/  FMUL R18, R38.reuse, R22 ;  /* 0x0000001626127220 */ /* 0x040fe20000400000 */
[----:B------:R-:W-:Y:S02]  /*6b40*/  HADD2.F32 R40, -RZ, R65.H1_H1 ;  /* 0x30000041ff287230 */ /* 0x000fe40000004100 */
[C---:B------:R-:W-:Y:S01]  /*6b50*/  FMUL R23, R38.reuse, R23 ;  /* 0x0000001726177220 */ /* 0x040fe20000400000 */
[----:B------:R1:W-:Y:S01]  /*6b60*/  STSM.16.M88.4 [R97+0x400], R68 ;  /* 0x0004004461007844 */ /* 0x0003e20000000200 */
[----:B------:R-:W-:Y:S01]  /*6b70*/  F2FP.F16.F32.PACK_AB R104, R17, R16 ;  /* 0x000000101168723e */ /* 0x000fe200000000ff */
[C---:B------:R-:W-:Y:S01]  /*6b80*/  FFMA R18, R41.reuse, R45, R18 ;  /* 0x0000002d29127223 */ /* 0x040fe20000000012 */
[----:B------:R-:W-:Y:S01]  /*6b90*/  FFMA R23, R41, R40, R23 ;  /* 0x0000002829177223 */ /* 0x000fe20000000017 */
[--C-:B------:R-:W-:Y:S02]  /*6ba0*/  HADD2.F32 R43, -RZ, R66.reuse.H0_H0 ;  /* 0x20000042ff2b7230 */ /* 0x100fe40000004100 */
[C---:B------:R-:W-:Y:S01]  /*6bb0*/  FMUL R20, R38.reuse, R24 ;  /* 0x0000001826147220 */ /* 0x040fe20000400000 */
[----:B------:R-:W-:Y:S02]  /*6bc0*/  HADD2.F32 R40, -RZ, R66.H1_H1 ;  /* 0x30000042ff287230 */ /* 0x000fe40000004100 */
[C---:B------:R-:W-:Y:S01]  /*6bd0*/  FMUL R21, R38.reuse, R25 ;  /* 0x0000001926157220 */ /* 0x040fe20000400000 */
[--C-:B------:R-:W-:Y:S01]  /*6be0*/  HADD2.F32 R45, -RZ, R67.reuse.H0_H0 ;  /* 0x20000043ff2d7230 */ /* 0x100fe20000004100 */
[----:B------:R-:W-:Y:S01]  /*6bf0*/  F2FP.F16.F32.PACK_AB R105, R23, R18 ;  /* 0x000000121769723e */ /* 0x000fe200000000ff */
[C---:B------:R-:W-:Y:S01]  /*6c00*/  FFMA R20, R41.reuse, R43, R20 ;  /* 0x0000002b29147223 */ /* 0x040fe20000000014 */
[C---:B------:R-:W-:Y:S01]  /*6c10*/  FFMA R21, R41.reuse, R40, R21 ;  /* 0x0000002829157223 */ /* 0x040fe20000000015 */
[C---:B------:R-:W-:Y:S01]  /*6c20*/  FMUL R22, R38.reuse, R26 ;  /* 0x0000001a26167220 */ /* 0x040fe20000400000 */
[----:B------:R-:W-:Y:S02]  /*6c30*/  HADD2.F32 R42, -RZ, R67.H1_H1 ;  /* 0x30000043ff2a7230 */ /* 0x000fe40000004100 */
[C---:B------:R-:W-:Y:S01]  /*6c40*/  FMUL R27, R38.reuse, R27 ;  /* 0x0000001b261b7220 */ /* 0x040fe20000400000 */
[--C-:B------:R-:W-:Y:S02]  /*6c50*/  HADD2.F32 R40, -RZ, R72.reuse.H0_H0 ;  /* 0x20000048ff287230 */ /* 0x100fe40000004100 */
[C---:B------:R-:W-:Y:S01]  /*6c60*/  FFMA R22, R41.reuse, R45, R22 ;  /* 0x0000002d29167223 */ /* 0x040fe20000000016 */
[C---:B------:R-:W-:Y:S01]  /*6c70*/  FMUL R24, R38.reuse, R28 ;  /* 0x0000001c26187220 */ /* 0x040fe20000400000 */
[C---:B------:R-:W-:Y:S01]  /*6c80*/  FFMA R27, R41.reuse, R42, R27 ;  /* 0x0000002a291b7223 */ /* 0x040fe2000000001b */
[----:B------:R-:W-:Y:S02]  /*6c90*/  HADD2.F32 R42, -RZ, R72.H1_H1 ;  /* 0x30000048ff2a7230 */ /* 0x000fe40000004100 */
[C---:B------:R-:W-:Y:S01]  /*6ca0*/  FMUL R25, R38.reuse, R29 ;  /* 0x0000001d26197220 */ /* 0x040fe20000400000 */
[--C-:B------:R-:W-:Y:S02]  /*6cb0*/  HADD2.F32 R43, -RZ, R73.reuse.H0_H0 ;  /* 0x20000049ff2b7230 */ /* 0x100fe40000004100 */
[C---:B------:R-:W-:Y:S01]  /*6cc0*/  FMUL R26, R38.reuse, R30 ;  /* 0x0000001e261a7220 */ /* 0x040fe20000400000 */
[C---:B------:R-:W-:Y:S01]  /*6cd0*/  FFMA R24, R41.reuse, R40, R24 ;  /* 0x0000002829187223 */ /* 0x040fe20000000018 */
[----:B------:R-:W-:Y:S02]  /*6ce0*/  HADD2.F32 R40, -RZ, R73.H1_H1 ;  /* 0x30000049ff287230 */ /* 0x000fe40000004100 */
[C---:B------:R-:W-:Y:S01]  /*6cf0*/  FFMA R25, R41.reuse, R42, R25 ;  /* 0x0000002a29197223 */ /* 0x040fe20000000019 */
[C---:B------:R-:W-:Y:S01]  /*6d00*/  FMUL R31, R38.reuse, R31 ;  /* 0x0000001f261f7220 */ /* 0x040fe20000400000 */
[C---:B------:R-:W-:Y:S01]  /*6d10*/  FFMA R26, R41.reuse, R43, R26 ;  /* 0x0000002b291a7223 */ /* 0x040fe2000000001a */
[--C-:B------:R-:W-:Y:S02]  /*6d20*/  HADD2.F32 R43, -RZ, R74.reuse.H0_H0 ;  /* 0x2000004aff2b7230 */ /* 0x100fe40000004100 */
[C---:B------:R-:W-:Y:S01]  /*6d30*/  FMUL R28, R38.reuse, R32 ;  /* 0x00000020261c7220 */ /* 0x040fe20000400000 */
[----:B------:R-:W-:Y:S02]  /*6d40*/  HADD2.F32 R42, -RZ, R74.H1_H1 ;  /* 0x3000004aff2a7230 */ /* 0x000fe40000004100 */
[C---:B------:R-:W-:Y:S01]  /*6d50*/  FFMA R31, R41.reuse, R40, R31 ;  /* 0x00000028291f7223 */ /* 0x040fe2000000001f */
[C---:B------:R-:W-:Y:S01]  /*6d60*/  FMUL R29, R38.reuse, R33 ;  /* 0x00000021261d7220 */ /* 0x040fe20000400000 */
[--C-:B------:R-:W-:Y:S02]  /*6d70*/  HADD2.F32 R45, -RZ, R75.reuse.H0_H0 ;  /* 0x2000004bff2d7230 */ /* 0x100fe40000004100 */
[C---:B------:R-:W-:Y:S01]  /*6d80*/  FMUL R30, R38.reuse, R34 ;  /* 0x00000022261e7220 */ /* 0x040fe20000400000 */
[----:B------:R-:W-:Y:S02]  /*6d90*/  HADD2.F32 R40, -RZ, R75.H1_H1 ;  /* 0x3000004bff287230 */ /* 0x000fe40000004100 */
[----:B------:R-:W-:Y:S01]  /*6da0*/  FMUL R35, R38, R35 ;  /* 0x0000002326237220 */ /* 0x000fe20000400000 */
[C---:B------:R-:W-:Y:S01]  /*6db0*/  FFMA R28, R41.reuse, R43, R28 ;  /* 0x0000002b291c7223 */ /* 0x040fe2000000001c */
[C---:B------:R-:W-:Y:S01]  /*6dc0*/  FFMA R29, R41.reuse, R42, R29 ;  /* 0x0000002a291d7223 */ /* 0x040fe2000000001d */
[C---:B------:R-:W-:Y:S01]  /*6dd0*/  FFMA R30, R41.reuse, R45, R30 ;  /* 0x0000002d291e7223 */ /* 0x040fe2000000001e */
[----:B------:R-:W-:Y:S01]  /*6de0*/  FFMA R35, R41, R40, R35 ;  /* 0x0000002829237223 */ /* 0x000fe20000000023 */
[----:B------:R-:W-:Y:S02]  /*6df0*/  F2FP.F16.F32.PACK_AB R106, R21, R20 ;  /* 0x00000014156a723e */ /* 0x000fe400000000ff */
[----:B------:R-:W-:Y:S02]  /*6e00*/  F2FP.F16.F32.PACK_AB R107, R27, R22 ;  /* 0x000000161b6b723e */ /* 0x000fe400000000ff */
[----:B------:R-:W-:Y:S02]  /*6e10*/  F2FP.F16.F32.PACK_AB R108, R25, R24 ;  /* 0x00000018196c723e */ /* 0x000fe400000000ff */
[----:B------:R-:W-:Y:S01]  /*6e20*/  F2FP.F16.F32.PACK_AB R109, R31, R26 ;  /* 0x0000001a1f6d723e */ /* 0x000fe200000000ff */
[----:B------:R1:W-:Y:S01]  /*6e30*/  STSM.16.M88.4 [R100], R104 ;  /* 0x0000006864007844 */ /* 0x0003e20000000200 */
[----:B------:R-:W-:Y:S02]  /*6e40*/  F2FP.F16.F32.PACK_AB R110, R29, R28 ;  /* 0x0000001c1d6e723e */ /* 0x000fe400000000ff */
[----:B------:R-:W-:Y:S05]  /*6e50*/  F2FP.F16.F32.PACK_AB R111, R35, R30 ;  /* 0x0000001e236f723e */ /* 0x000fea00000000ff */
[----:B------:R1:W-:Y:S01]  /*6e60*/  STSM.16.M88.4 [R101], R108 ;  /* 0x0000006c65007844 */ /* 0x0003e20000000200 */
[----:B------:R-:W-:Y:S01]  /*6e70*/  @!PT LDS RZ, [RZ] ;  /* 0x00000000fffff984 */ /* 0x000fe20000000800 */
[----:B------:R-:W-:Y:S01]  /*6e80*/  @!PT LDS RZ, [RZ] ;  /* 0x00000000fffff984 */ /* 0x000fe20000000800 */
[----:B------:R-:W-:Y:S01]  /*6e90*/  @!PT LDS RZ, [RZ] ;  /* 0x00000000fffff984 */ /* 0x000fe20000000800 */
[----:B------:R-:W-:Y:S01]  /*6ea0*/  @!PT LDS RZ, [RZ] ;  /* 0x00000000fffff984 */ /* 0x000fe20000000800 */
[----:B------:R2:W-:Y:S07]  /*6eb0*/  MEMBAR.ALL.CTA ;  /* 0x0000000000007992 */ /* 0x0005ee0000008000 */
[----:B--2---:R-:W2:Y:S02]  /*6ec0*/  FENCE.VIEW.ASYNC.S ;  /* 0x00000000000073c6 */ /* 0x004ea40000000000 */
[----:B--2---:R-:W-:Y:S06]  /*6ed0*/  BAR.SYNC.DEFER_BLOCKING 0x1, 0x80 ;  /* 0x0042000000007b1d */ /* 0x004fec0000010000 */
[----:B------:R-:W-:Y:S05]  /*6ee0*/  @P0 BRA `(.L_x_104) ;  /* 0x0000000000280947 */ /* 0x000fea0003800000 */
[----:B------:R-:W2:Y:S01]  /*6ef0*/  LDCU.64 UR6, c[0x0][0x348] ;  /* 0x00006900ff0677ac */ /* 0x000ea20008000a00 */
[----:B------:R-:W-:Y:S01]  /*6f00*/  UIADD3 UR4, UPT, UPT, UR44, 0x400, URZ ;  /* 0x000004002c047890 */ /* 0x000fe2000fffe0ff */
[----:B------:R-:W-:Y:S05]  /*6f10*/  UMOV UR51, UR36 ;  /* 0x0000002400337c82 */ /* 0x000fea0008000000 */
[----:B------:R-:W-:Y:S04]  /*6f20*/  MOV R85, UR4 ;  /* 0x0000000400557c02 */ /* 0x000fe80008000f00 */
[----:B------:R-:W-:Y:S01]  /*6f30*/  R2UR UR48, R85 ;  /* 0x00000000553072ca */ /* 0x000fe200000e0000 */
[----:B--2---:R-:W-:Y:S04]  /*6f40*/  UIADD3 UR4, UP0, UPT, UR6, 0x680, URZ ;  /* 0x0000068006047890 */ /* 0x004fe8000ff1e0ff */
[----:B------:R-:W-:Y:S09]  /*6f50*/  UIADD3.X UR5, UPT, UPT, URZ, UR7, URZ, UP0, !UPT ;  /* 0x00000007ff057290 */ /* 0x000ff200087fe4ff */
[----:B------:R2:W-:Y:S01]  /*6f60*/  UTMASTG.3D [UR48], [UR4] ;  /* 0x00000030040073b5 */ /* 0x0005e20008010000 */
[----:B------:R0:W-:Y:S01]  /*6f70*/  UTMACMDFLUSH ;  /* 0x00000000000079b7 */ /* 0x0001e20000000000 */
[----:B--2---:R-:W-:Y:S04]  /*6f80*/  DEPBAR.LE SB0, 0x1 ;  /* 0x000080400000791a */ /* 0x004fe80000000000 */
.L_x_104:
[----:B------:R-:W-:Y:S05]  /*6f90*/  BSYNC.RECONVERGENT B0 ;  /* 0x0000000000007941 */ /* 0x000fea0003800200 */
.L_x_103:
[----:B------:R-:W-:Y:S01]  /*6fa0*/  BAR.SYNC.DEFER_BLOCKING 0x1, 0x80 ;  /* 0x0042000000007b1d */ /* 0x000fe20000010000 */
[----:B------:R-:W-:Y:S01]  /*6fb0*/  ISETP.NE.AND P1, PT, R96, RZ, PT ;  /* 0x000000ff6000720c */ /* 0x000fe20003f25270 */
[----:B------:R-:W-:Y:S01]  /*6fc0*/  UISETP.NE.AND UP0, UPT, UR52, URZ, UPT ;  /* 0x000000ff3400728c */ /* 0x000fe2000bf05270 */
[----:B------:R-:W-:Y:S11]  /*6fd0*/  LEA R3, R46, UR44, 0x3 ;  /* 0x0000002c2e037c11 */ /* 0x000ff6000f8e18ff */
[----:B------:R-:W-:Y:S01]  /*6fe0*/  @P1 SHF.L.U32 R2, R90, 0x1f, RZ ;  /* 0x0000001f5a021819 */ /* 0x000fe200000006ff */
[----:B------:R-:W-:Y:S06]  /*6ff0*/  BRA.U !UP0, `(.L_x_105) ;  /* 0x0000000108247547 */ /* 0x000fec000b800000 */
[----:B------:R-:W-:Y:S01]  /*7000*/  IMAD.U32 R5, RZ, RZ, UR46 ;  /* 0x0000002eff057e24 */ /* 0x000fe2000f8e00ff */
[----:B------:R-:W-:Y:S01]  /*7010*/  MOV R0, UR47 ;  /* 0x0000002f00007c02 */ /* 0x000fe20008000f00 */
[----:B------:R-:W-:Y:S03]  /*7020*/  UIADD3 UR4, UPT, UPT, UR46, 0x1, URZ ;  /* 0x000000012e047890 */ /* 0x000fe6000fffe0ff */
[----:B------:R-:W-:Y:S01]  /*7030*/  @P1 LEA R5, R5, UR44, 0x3 ;  /* 0x0000002c05051c11 */ /* 0x000fe2000f8e18ff */
[----:B------:R-:W-:Y:S04]  /*7040*/  UISETP.NE.AND UP0, UPT, UR4, 0x4, UPT ;  /* 0x000000040400788c */ /* 0x000fe8000bf05270 */
[----:B------:R-:W-:Y:S01]  /*7050*/  @P1 VIADD R5, R5, 0x40 ;  /* 0x0000004005051836 */ /* 0x000fe20000000000 */
[----:B------:R-:W-:Y:S04]  /*7060*/  USEL UR46, UR4, URZ, UP0 ;  /* 0x000000ff042e7287 */ /* 0x000fe80008000000 */
[----:B------:R-:W-:Y:S04]  /*7070*/  @P1 PRMT R0, R0, 0x654, R5 ;  /* 0x0000065400001816 */ /* 0x000fe80000000005 */
[----:B------:R2:W-:Y:S04]  /*7080*/  @P1 SYNCS.ARRIVE.TRANS64.RED.A1T0 RZ, [R0+URZ], RZ ;  /* 0x000000ff00ff19a7 */ /* 0x0005e800081004ff */
.L_x_105:
[----:B------:R-:W3:Y:S01]  /*7090*/  @P1 SYNCS.PHASECHK.TRANS64.TRYWAIT P0, [R3+URZ+0x20], R2 ;  /* 0x00002002030015a7 */ /* 0x000ee200080011ff */
[----:B------:R-:W-:Y:S01]  /*70a0*/  BSSY B1, `(.L_x_106) ;  /* 0x0000017000017945 */ /* 0x000fe20003800000 */
[----:B---3--:R-:W-:Y:S03]  /*70b0*/  @P1 SEL R60, RZ, 0x1, !P0 ;  /* 0x00000001ff3c1807 */ /* 0x008fe60004000000 */
[----:B------:R-:W-:Y:S05]  /*70c0*/  @!P1 BRA `(.L_x_107) ;  /* 0x0000000000509947 */ /* 0x000fea0003800000 */
[----:B------:R-:W-:Y:S01]  /*70d0*/  ISETP.NE.AND P1, PT, R61, RZ, PT ;  /* 0x000000ff3d00720c */ /* 0x000fe20003f25270 */
[----:B------:R-:W-:Y:S01]  /*70e0*/  BSSY B0, `(.L_x_108) ;  /* 0x000000a000007945 */ /* 0x000fe20003800000 */
[----:B------:R-:W-:Y:S11]  /*70f0*/  ISETP.NE.AND P0, PT, R60, RZ, PT ;  /* 0x000000ff3c00720c */ /* 0x000ff60003f05270 */
[----:B------:R-:W-:Y:S04]  /*7100*/  @P1 IMAD R5, R46, 0x2000, R47 ;  /* 0x000020002e051824 */ /* 0x000fe800078e022f */
[----:B------:R-:W-:Y:S05]  /*7110*/  @P1 VIADD R4, R5, UR44 ;  /* 0x0000002c05041c36 */ /* 0x000fea0008000000 */
[----:B------:R-:W-:Y:S01]  /*7120*/  @P1 IADD3 R2, PT, PT, R62, R4, RZ ;  /* 0x000000043e021210 */ /* 0x000fe20007ffe0ff */
[----:B------:R-:W-:Y:S01]  /*7130*/  @P1 IMAD.IADD R4, R91, 0x1, R4 ;  /* 0x000000015b041824 */ /* 0x000fe200078e0204 */
[----:B------:R-:W-:Y:S06]  /*7140*/  @P0 BRA `(.L_x_109) ;  /* 0x00000000000c0947 */ /* 0x000fec0003800000 */
[----:B--2---:R-:W-:Y:S04]  /*7150*/  SHF.L.U32 R0, R90, 0x1f, RZ ;  /* 0x0000001f5a007819 */ /* 0x004fe800000006ff */
[----:B------:R-:W2:Y:S02]  /*7160*/  SYNCS.PHASECHK.TRANS64.TRYWAIT P0, [R3+URZ+0x20], R0 ;  /* 0x00002000030075a7 */ /* 0x000ea400080011ff */
[----:B--2---:R-:W-:Y:S05]  /*7170*/  @!P0 BRA `(.L_x_110) ;  /* 0x0000003000588947 */ /* 0x004fea0003800000 */
.L_x_109:
[----:B------:R-:W-:Y:S05]  /*7180*/  BSYNC B0 ;  /* 0x0000000000007941 */ /* 0x000fea0003800000 */
.L_x_108:
[----:B------:R-:W-:Y:S02]  /*7190*/  ISETP.NE.AND P0, PT, R61, RZ, PT ;  /* 0x000000ff3d00720c */ /* 0x000fe40003f05270 */
[----:B------:R-:W-:Y:S11]  /*71a0*/  IADD3 R46, PT, PT, R46, 0x1, RZ ;  /* 0x000000012e2e7810 */ /* 0x000ff60007ffe0ff */
[----:B--2---:R-:W-:Y:S01]  /*71b0*/  @P0 IMAD.IADD R0, R91, 0x1, R2 ;  /* 0x000000015b000824 */ /* 0x004fe200078e0202 */
[----:B------:R-:W-:Y:S05]  /*71c0*/  @P0 WARPSYNC.ALL ;  /* 0x0000000000000948 */ /* 0x000fea0003800000 */
[----:B------:R3:W4:Y:S04]  /*71d0*/  @P0 LDSM.16.M88.4 R48, [R5+UR44+0x400] ;  /* 0x0004002c0530083b */ /* 0x0007280008000200 */
[----:B------:R3:W2:Y:S04]  /*71e0*/  @P0 LDSM.16.M88.4 R56, [R4+0x400] ;  /* 0x000400000438083b */ /* 0x0006a80000000200 */
[----:B------:R3:W1:Y:S04]  /*71f0*/  @P0 LDSM.16.M88.4 R64, [R2+0x400] ;  /* 0x000400000240083b */ /* 0x0006680000000200 */
[----:B------:R3:W1:Y:S02]  /*7200*/  @P0 LDSM.16.M88.4 R72, [R0+0x400] ;  /* 0x000400000048083b */ /* 0x0006640000000200 */
.L_x_107:
[----:B------:R-:W-:Y:S05]  /*7210*/  BSYNC B1 ;  /* 0x0000000000017941 */ /* 0x000fea0003800000 */
.L_x_106:
[----:B------:R-:W-:Y:S05]  /*7220*/  VIADD R3, R39, 0x40 ;  /* 0x0000004027037836 */ /* 0x000fea0000000000 */
[----:B------:R-:W-:Y:S04]  /*7230*/  SHF.R.U32.HI R3, RZ, 0x15, R3 ;  /* 0x00000015ff037819 */ /* 0x000fe80000011603 */
[----:B------:R-:W-:Y:S11]  /*7240*/  LOP3.LUT P0, RZ, R3, 0x3, R82, 0x48, !PT ;  /* 0x0000000303ff7812 */ /* 0x000ff60007804852 */
[----:B------:R-:W-:Y:S02]  /*7250*/  @!UPT UIADD3 URZ, UPT, UPT, URZ, URZ, URZ ;  /* 0x000000fffffff290 */ /* 0x000fe4000fffe0ff */
[----:B------:R-:W-:Y:S05]  /*7260*/  @!P0 BRA `(.L_x_111) ;  /* 0x0000000000408947 */ /* 0x000fea0003800000 */
[----:B------:R-:W5:Y:S01]  /*7270*/  LDCU.64 UR8, c[0x4][0x70] ;  /* 0x01000e00ff0877ac */ /* 0x000f620008000a00 */
[----:B------:R-:W-:Y:S01]  /*7280*/  MOV R3, 0x0 ;  /* 0x0000000000037802 */ /* 0x000fe20000000f00 */
[----:B------:R-:W-:Y:S02]  /*7290*/  HFMA2 R12, -RZ, RZ, 0, 5.9604644775390625e-08 ;  /* 0x00000001ff0c7431 */ /* 0x000fe400000001ff */
[----:B------:R-:W-:Y:S02]  /*72a0*/  IMAD.MOV.U32 R8, RZ, RZ, 0x192 ;  /* 0x00000192ff087424 */ /* 0x000fe400078e00ff */
[----:B------:R-:W-:Y:S01]  /*72b0*/  IMAD.MOV.U32 R13, RZ, RZ, RZ ;  /* 0x000000ffff0d7224 */ /* 0x000fe200078e00ff */
[----:B------:R-:W2:Y:S01]  /*72c0*/  LDCU.64 UR6, c[0x4][0x78] ;  /* 0x01000f00ff0677ac */ /* 0x000ea20008000a00 */
[----:B---3--:R-:W3:Y:S01]  /*72d0*/  LDC.64 R2, c[0x4][R3] ;  /* 0x0100000003027b82 */ /* 0x008ee20000000a00 */
[----:B------:R-:W4:Y:S01]  /*72e0*/  LDCU.64 UR4, c[0x4][0x10] ;  /* 0x01000200ff0477ac */ /* 0x000f220008000a00 */
[----:B-----5:R-:W-:Y:S01]  /*72f0*/  MOV R5, UR9 ;  /* 0x0000000900057c02 */ /* 0x020fe20008000f00 */
[----:B------:R-:W-:Y:S01]  /*7300*/  IMAD.U32 R4, RZ, RZ, UR8 ;  /* 0x00000008ff047e24 */ /* 0x000fe2000f8e00ff */
[----:B--2---:R-:W-:Y:S01]  /*7310*/  MOV R7, UR7 ;  /* 0x0000000700077c02 */ /* 0x004fe20008000f00 */
[----:B------:R-:W-:Y:S01]  /*7320*/  IMAD.U32 R6, RZ, RZ, UR6 ;  /* 0x00000006ff067e24 */ /* 0x000fe2000f8e00ff */
[----:B----4-:R-:W-:Y:S01]  /*7330*/  MOV R11, UR5 ;  /* 0x00000005000b7c02 */ /* 0x010fe20008000f00 */
[----:B------:R-:W-:Y:S02]  /*7340*/  IMAD.U32 R10, RZ, RZ, UR4 ;  /* 0x00000004ff0a7e24 */ /* 0x000fe4000f8e00ff */
[----:B------:R-:W-:Y:S07]  /*7350*/  LEPC R20, `(.L_x_111) ;  /* 0x000000001014794e */ /* 0x000fee0000000000 */
[----:B-1-3--:R-:W-:Y:S05]  /*7360*/  CALL.ABS.NOINC R2 ;  /* 0x0000000002007343 */ /* 0x00afea0003c00000 */
.L_x_111:
[----:B------:R-:W-:Y:S05]  /*7370*/  WARPSYNC.ALL ;  /* 0x0000000000007948 */ /* 0x000fea0003800000 */
[----:B------:R-:W-:Y:S01]  /*7380*/  R2UR UR4, R39 ;  /* 0x00000000270472ca */ /* 0x000fe200000e0000 */
[--C-:B----4-:R-:W-:Y:S01]  /*7390*/  HADD2.F32 R40, -RZ, R48.reuse.H0_H0 ;  /* 0x20000030ff287230 */ /* 0x110fe20000004100 */
[----:B------:R-:W-:Y:S01]  /*73a0*/  ISETP.NE.AND P6, PT, R96, RZ, PT ;  /* 0x000000ff6000720c */ /* 0x000fe20003fc5270 */
[----:B------:R-:W-:Y:S01]  /*73b0*/  HADD2.F32 R43, -RZ, R48.H1_H1 ;  /* 0x30000030ff2b7230 */ /* 0x000fe20000004100 */
[----:B-1----:R-:W-:Y:S01]  /*73c0*/  MOV R52, UR46 ;  /* 0x0000002e00347c02 */ /* 0x002fe20008000f00 */
[----:B------:R-:W-:Y:S01]  /*73d0*/  HADD2.F32 R42, -RZ, R49.H1_H1 ;  /* 0x30000031ff2a7230 */ /* 0x000fe20000004100 */
[----:B------:R-:W-:Y:S01]  /*73e0*/  MOV R63, UR47 ;  /* 0x0000002f003f7c02 */ /* 0x000fe20008000f00 */
[----:B------:R-:W-:Y:S01]  /*73f0*/  HADD2.F32 R45, -RZ, R51.H0_H0 ;  /* 0x20000033ff2d7230 */ /* 0x000fe20000004100 */
[----:B------:R-:W-:Y:S01]  /*7400*/  ISETP.NE.AND P0, PT, R93, RZ, PT ;  /* 0x000000ff5d00720c */ /* 0x000fe20003f05270 */
[----:B------:R-:W-:Y:S01]  /*7410*/  HADD2.F32 R44, -RZ, R75.H1_H1 ;  /* 0x3000004bff2c7230 */ /* 0x000fe20000004100 */
[----:B------:R-:W-:Y:S01]  /*7420*/  BSSY.RECONVERGENT B0, `(.L_x_112) ;  /* 0x0000088000007945 */ /* 0x000fe20003800200 */
[----:B------:R-:W-:Y:S02]  /*7430*/  LEA R102, R46, UR44, 0x3 ;  /* 0x0000002c2e667c11 */ /* 0x000fe4000f8e18ff */
[----:B---3--:R-:W2:Y:S02]  /*7440*/  LDTM.16dp256bit.x8 R4, tmem[UR4+0x40] ;  /* 0x00004004000479ee */ /* 0x008ea400081a0000 */
[----:B------:R-:W-:Y:S02]  /*7450*/  @P6 LEA R52, R52, UR44, 0x3 ;  /* 0x0000002c34346c11 */ /* 0x000fe4000f8e18ff */
[----:B------:R-:W-:Y:S02]  /*7460*/  @P6 SHF.L.U32 R103, R90, 0x1f, RZ ;  /* 0x0000001f5a676819 */ /* 0x000fe400000006ff */
[----:B------:R-:W-:Y:S04]  /*7470*/  @P6 IADD3 R52, PT, PT, R52, 0x40, RZ ;  /* 0x0000004034346810 */ /* 0x000fe80007ffe0ff */
[----:B------:R-:W-:Y:S01]  /*7480*/  @P6 PRMT R63, R63, 0x654, R52 ;  /* 0x000006543f3f6816 */ /* 0x000fe20000000034 */
[C---:B--2---:R-:W-:Y:S01]  /*7490*/  FMUL R0, R38.reuse, R4 ;  /* 0x0000000426007220 */ /* 0x044fe20000400000 */
[C---:B------:R-:W-:Y:S01]  /*74a0*/  FMUL R2, R38.reuse, R5 ;  /* 0x0000000526027220 */ /* 0x040fe20000400000 */
[C---:B------:R-:W-:Y:S01]  /*74b0*/  FMUL R3, R38.reuse, R6 ;  /* 0x0000000626037220 */ /* 0x040fe20000400000 */
[C---:B------:R-:W-:Y:S01]  /*74c0*/  FMUL R7, R38.reuse, R7 ;  /* 0x0000000726077220 */ /* 0x040fe20000400000 */
[C---:B------:R-:W-:Y:S01]  /*74d0*/  FFMA R0, R41.reuse, R40, R0 ;  /* 0x0000002829007223 */ /* 0x040fe20000000000 */
[----:B------:R-:W-:Y:S02]  /*74e0*/  HADD2.F32 R40, -RZ, R49.H0_H0 ;  /* 0x20000031ff287230 */ /* 0x000fe40000004100 */
[C---:B------:R-:W-:Y:S01]  /*74f0*/  FFMA R2, R41.reuse, R43, R2 ;  /* 0x0000002b29027223 */ /* 0x040fe20000000002 */
[--C-:B------:R-:W-:Y:S02]  /*7500*/  HADD2.F32 R43, -RZ, R50.reuse.H0_H0 ;  /* 0x20000032ff2b7230 */ /* 0x100fe40000004100 */
[C---:B------:R-:W-:Y:S01]  /*7510*/  FMUL R4, R38.reuse, R8 ;  /* 0x0000000826047220 */ /* 0x040fe20000400000 */
[----:B------:R-:W-:Y:S01]  /*7520*/  FMUL R5, R38, R9 ;  /* 0x0000000926057220 */ /* 0x000fe20000400000 */
[C---:B------:R-:W-:Y:S01]  /*7530*/  FFMA R3, R41.reuse, R40, R3 ;  /* 0x0000002829037223 */ /* 0x040fe20000000003 */
[----:B------:R-:W-:Y:S01]  /*7540*/  HADD2.F32 R40, -RZ, R50.H1_H1 ;  /* 0x30000032ff287230 */ /* 0x000fe20000004100 */
[----:B------:R-:W-:Y:S01]  /*7550*/  F2FP.F16.F32.PACK_AB R52, R2, R0 ;  /* 0x000000000234723e */ /* 0x000fe200000000ff */
[C---:B------:R-:W-:Y:S01]  /*7560*/  FFMA R7, R41.reuse, R42, R7 ;  /* 0x0000002a29077223 */ /* 0x040fe20000000007 */
[C---:B------:R-:W-:Y:S01]  /*7570*/  FFMA R4, R41.reuse, R43, R4 ;  /* 0x0000002b29047223 */ /* 0x040fe20000000004 */
[C---:B------:R-:W-:Y:S01]  /*7580*/  FMUL R6, R38.reuse, R10 ;  /* 0x0000000a26067220 */ /* 0x040fe20000400000 */
[----:B------:R-:W-:Y:S02]  /*7590*/  HADD2.F32 R42, -RZ, R51.H1_H1 ;  /* 0x30000033ff2a7230 */ /* 0x000fe40000004100 */
[----:B------:R-:W-:Y:S01]  /*75a0*/  FFMA R5, R41, R40, R5 ;  /* 0x0000002829057223 */ /* 0x000fe20000000005 */
[----:B------:R-:W-:Y:S01]  /*75b0*/  F2FP.F16.F32.PACK_AB R53, R7, R3 ;  /* 0x000000030735723e */ /* 0x000fe200000000ff */
[----:B------:R-:W-:Y:S01]  /*75c0*/  FFMA R6, R41, R45, R6 ;  /* 0x0000002d29067223 */ /* 0x000fe20000000006 */
[C---:B------:R-:W-:Y:S01]  /*75d0*/  FMUL R11, R38.reuse, R11 ;  /* 0x0000000b260b7220 */ /* 0x040fe20000400000 */
[--C-:B------:R-:W-:Y:S01]  /*75e0*/  HADD2.F32 R40, -RZ, R56.reuse.H0_H0 ;  /* 0x20000038ff287230 */ /* 0x100fe20000004100 */
[----:B------:R-:W-:Y:S01]  /*75f0*/  F2FP.F16.F32.PACK_AB R54, R5, R4 ;  /* 0x000000040536723e */ /* 0x000fe200000000ff */
[C---:B------:R-:W-:Y:S01]  /*7600*/  FMUL R8, R38.reuse, R12 ;  /* 0x0000000c26087220 */ /* 0x040fe20000400000 */
        /* <DEDUP_REMOVED lines=13> */
[--C-:B------:R-:W-:Y:S02]  /*76e0*/  HADD2.F32 R43, -RZ, R58.reuse.H0_H0 ;  /* 0x2000003aff2b7230 */ /* 0x100fe40000004100 */
        /* <DEDUP_REMOVED lines=23> */
[----:B------:R-:W-:Y:S01]  /*7860*/  HADD2.F32 R42, -RZ, R65.H1_H1 ;  /* 0x30000041ff2a7230 */ /* 0x000fe20000004100 */
[----:B------:R1:W-:Y:S01]  /*7870*/  STSM.16.M88.4 [R97+0x2400], R68 ;  /* 0x0024004461007844 */ /* 0x0003e20000000200 */
[C---:B------:R-:W-:Y:S01]  /*7880*/  FMUL R23, R38.reuse, R23 ;  /* 0x0000001726177220 */ /* 0x040fe20000400000 */
        /* <DEDUP_REMOVED lines=14> */
[C---:B------:R-:W-:Y:S01]  /*7970*/  FMUL R24, R38.reuse, R28 ;  /* 0x0000001c26187220 */ /* 0x040fe20000400000 */
[C---:B------:R-:W-:Y:S01]  /*7980*/  FFMA R22, R41.reuse, R43, R22 ;  /* 0x0000002b29167223 */ /* 0x040fe20000000016 */
[--C-:B------:R-:W-:Y:S02]  /*7990*/  HADD2.F32 R43, -RZ, R72.reuse.H0_H0 ;  /* 0x20000048ff2b7230 */ /* 0x100fe40000004100 */
[C---:B------:R-:W-:Y:S01]  /*79a0*/  FMUL R25, R38.reuse, R29 ;  /* 0x0000001d26197220 */ /* 0x040fe20000400000 */
[----:B------:R-:W-:Y:S02]  /*79b0*/  HADD2.F32 R42, -RZ, R72.H1_H1 ;  /* 0x30000048ff2a7230 */ /* 0x000fe40000004100 */
[C---:B------:R-:W-:Y:S01]  /*79c0*/  FMUL R26, R38.reuse, R30 ;  /* 0x0000001e261a7220 */ /* 0x040fe20000400000 */
[--C-:B------:R-:W-:Y:S02]  /*79d0*/  HADD2.F32 R45, -RZ, R73.reuse.H0_H0 ;  /* 0x20000049ff2d7230 */ /* 0x100fe40000004100 */
[C---:B------:R-:W-:Y:S01]  /*79e0*/  FFMA R27, R41.reuse, R40, R27 ;  /* 0x00000028291b7223 */ /* 0x040fe2000000001b */
[C---:B------:R-:W-:Y:S01]  /*79f0*/  FFMA R24, R41.reuse, R43, R24 ;  /* 0x0000002b29187223 */ /* 0x040fe20000000018 */
[----:B------:R-:W-:Y:S02]  /*7a00*/  HADD2.F32 R40, -RZ, R73.H1_H1 ;  /* 0x30000049ff287230 */ /* 0x000fe40000004100 */
[C---:B------:R-:W-:Y:S01]  /*7a10*/  FFMA R25, R41.reuse, R42, R25 ;  /* 0x0000002a29197223 */ /* 0x040fe20000000019 */
[C---:B------:R-:W-:Y:S01]  /*7a20*/  FMUL R31, R38.reuse, R31 ;  /* 0x0000001f261f7220 */ /* 0x040fe20000400000 */
[--C-:B------:R-:W-:Y:S02]  /*7a30*/  HADD2.F32 R43, -RZ, R74.reuse.H0_H0 ;  /* 0x2000004aff2b7230 */ /* 0x100fe40000004100 */
[C---:B------:R-:W-:Y:S01]  /*7a40*/  FFMA R26, R41.reuse, R45, R26 ;  /* 0x0000002d291a7223 */ /* 0x040fe2000000001a */
[C---:B------:R-:W-:Y:S01]  /*7a50*/  FMUL R28, R38.reuse, R32 ;  /* 0x00000020261c7220 */ /* 0x040fe20000400000 */
[----:B------:R-:W-:Y:S02]  /*7a60*/  HADD2.F32 R42, -RZ, R74.H1_H1 ;  /* 0x3000004aff2a7230 */ /* 0x000fe40000004100 */
[C---:B------:R-:W-:Y:S01]  /*7a70*/  FMUL R29, R38.reuse, R33 ;  /* 0x00000021261d7220 */ /* 0x040fe20000400000 */
[----:B------:R-:W-:Y:S02]  /*7a80*/  HADD2.F32 R45, -RZ, R75.H0_H0 ;  /* 0x2000004bff2d7230 */ /* 0x000fe40000004100 */
[C---:B------:R-:W-:Y:S01]  /*7a90*/  FMUL R30, R38.reuse, R34 ;  /* 0x00000022261e7220 */ /* 0x040fe20000400000 */
[C---:B------:R-:W-:Y:S01]  /*7aa0*/  FFMA R31, R41.reuse, R40, R31 ;  /* 0x00000028291f7223 */ /* 0x040fe2000000001f */
        /* <DEDUP_REMOVED lines=9> */
[----:B------:R1:W-:Y:S01]  /*7b40*/  STSM.16.M88.4 [R100+0x2000], R104 ;  /* 0x0020006864007844 */ /* 0x0003e20000000200 */
[----:B------:R-:W-:Y:S02]  /*7b50*/  F2FP.F16.F32.PACK_AB R110, R29, R28 ;  /* 0x0000001c1d6e723e */ /* 0x000fe400000000ff */
[----:B------:R-:W-:Y:S05]  /*7b60*/  F2FP.F16.F32.PACK_AB R111, R35, R30 ;  /* 0x0000001e236f723e */ /* 0x000fea00000000ff */
[----:B------:R1:W-:Y:S01]  /*7b70*/  STSM.16.M88.4 [R101+0x2000], R108 ;  /* 0x0020006c65007844 */ /* 0x0003e20000000200 */
        /* <DEDUP_REMOVED lines=9> */
[----:B------:R-:W-:Y:S02]  /*7c10*/  UIADD3 UR9, UPT, UPT, UR49, 0x40, URZ ;  /* 0x0000004031097890 */ /* 0x000fe4000fffe0ff */
[----:B------:R-:W-:Y:S01]  /*7c20*/  UIADD3 UR8, UPT, UPT, UR44, 0x2400, URZ ;  /* 0x000024002c087890 */ /* 0x000fe2000fffe0ff */
[----:B------:R-:W-:Y:S01]  /*7c30*/  UMOV UR10, UR50 ;  /* 0x00000032000a7c82 */ /* 0x000fe20008000000 */
[----:B------:R-:W-:Y:S01]  /*7c40*/  UMOV UR11, UR36 ;  /* 0x00000024000b7c82 */ /* 0x000fe20008000000 */
[----:B--2---:R-:W-:Y:S04]  /*7c50*/  UIADD3 UR4, UP0, UPT, UR6, 0x680, URZ ;  /* 0x0000068006047890 */ /* 0x004fe8000ff1e0ff */
[----:B------:R-:W-:Y:S09]  /*7c60*/  UIADD3.X UR5, UPT, UPT, URZ, UR7, URZ, UP0, !UPT ;  /* 0x00000007ff057290 */ /* 0x000ff200087fe4ff */
[----:B------:R2:W-:Y:S01]  /*7c70*/  UTMASTG.3D [UR8], [UR4] ;  /* 0x00000008040073b5 */ /* 0x0005e20008010000 */
[----:B------:R0:W-:Y:S01]  /*7c80*/  UTMACMDFLUSH ;  /* 0x00000000000079b7 */ /* 0x0001e20000000000 */
[----:B--2---:R-:W-:Y:S04]  /*7c90*/  DEPBAR.LE SB0, 0x1 ;  /* 0x000080400000791a */ /* 0x004fe80000000000 */
.L_x_113:
[----:B------:R-:W-:Y:S05]  /*7ca0*/  BSYNC.RECONVERGENT B0 ;  /* 0x0000000000007941 */ /* 0x000fea0003800200 */
.L_x_112:
[----:B------:R-:W-:Y:S01]  /*7cb0*/  BAR.SYNC.DEFER_BLOCKING 0x1, 0x80 ;  /* 0x0042000000007b1d */ /* 0x000fe20000010000 */
[----:B------:R-:W-:Y:S04]  /*7cc0*/  UIADD3 UR4, UPT, UPT, UR46, 0x1, URZ ;  /* 0x000000012e047890 */ /* 0x000fe8000fffe0ff */
[----:B------:R-:W-:Y:S04]  /*7cd0*/  UISETP.NE.AND UP0, UPT, UR4, 0x4, UPT ;  /* 0x000000040400788c */ /* 0x000fe8000bf05270 */
[----:B------:R-:W-:Y:S01]  /*7ce0*/  USEL UR45, UR4, URZ, UP0 ;  /* 0x000000ff042d7287 */ /* 0x000fe20008000000 */
[----:B------:R2:W-:Y:S01]  /*7cf0*/  @P6 SYNCS.ARRIVE.TRANS64.RED.A1T0 RZ, [R63+URZ], RZ ;  /* 0x000000ff3fff69a7 */ /* 0x0005e200081004ff */
[----:B------:R-:W-:Y:S01]  /*7d00*/  BSSY B1, `(.L_x_114) ;  /* 0x0000018000017945 */ /* 0x000fe20003800000 */
[----:B------:R-:W3:Y:S02]  /*7d10*/  @P6 SYNCS.PHASECHK.TRANS64.TRYWAIT P0, [R102+URZ+0x20], R103 ;  /* 0x00002067660065a7 */ /* 0x000ee400080011ff */
[----:B---3--:R-:W-:Y:S01]  /*7d20*/  @P6 SEL R60, RZ, 0x1, !P0 ;  /* 0x00000001ff3c6807 */ /* 0x008fe20004000000 */
[----:B--2---:R-:W-:Y:S06]  /*7d30*/  @!P6 BRA `(.L_x_115) ;  /* 0x000000000050e947 */ /* 0x004fec0003800000 */
        /* <DEDUP_REMOVED lines=8> */
[----:B------:R-:W-:Y:S04]  /*7dc0*/  SHF.L.U32 R5, R90, 0x1f, RZ ;  /* 0x0000001f5a057819 */ /* 0x000fe800000006ff */
[----:B------:R-:W2:Y:S02]  /*7dd0*/  SYNCS.PHASECHK.TRANS64.TRYWAIT P0, [R102+URZ+0x20], R5 ;  /* 0x00002005660075a7 */ /* 0x000ea400080011ff */
[----:B--2---:R-:W-:Y:S05]  /*7de0*/  @!P0 BRA `(.L_x_118) ;  /* 0x0000002400508947 */ /* 0x004fea0003800000 */
.L_x_117:
[----:B------:R-:W-:Y:S05]  /*7df0*/  BSYNC B0 ;  /* 0x0000000000007941 */ /* 0x000fea0003800000 */
.L_x_116:
[----:B------:R-:W-:Y:S02]  /*7e00*/  ISETP.NE.AND P0, PT, R61, RZ, PT ;  /* 0x000000ff3d00720c */ /* 0x000fe40003f05270 */
[----:B------:R-:W-:Y:S11]  /*7e10*/  IADD3 R46, PT, PT, R46, 0x1, RZ ;  /* 0x000000012e2e7810 */ /* 0x000ff60007ffe0ff */
[----:B------:R-:W-:Y:S01]  /*7e20*/  @P0 IMAD.IADD R4, R91, 0x1, R0 ;  /* 0x000000015b040824 */ /* 0x000fe200078e0200 */
[----:B------:R-:W-:Y:S05]  /*7e30*/  @P0 WARPSYNC.ALL ;  /* 0x0000000000000948 */ /* 0x000fea0003800000 */
[----:B------:R3:W4:Y:S04]  /*7e40*/  @P0 LDSM.16.M88.4 R48, [R3+UR44+0x400] ;  /* 0x0004002c0330083b */ /* 0x0007280008000200 */
[----:B------:R3:W1:Y:S04]  /*7e50*/  @P0 LDSM.16.M88.4 R56, [R2+0x400] ;  /* 0x000400000238083b */ /* 0x0006680000000200 */
[----:B------:R3:W1:Y:S04]  /*7e60*/  @P0 LDSM.16.M88.4 R64, [R0+0x400] ;  /* 0x000400000040083b */ /* 0x0006680000000200 */
[----:B------:R3:W1:Y:S02]  /*7e70*/  @P0 LDSM.16.M88.4 R72, [R4+0x400] ;  /* 0x000400000448083b */ /* 0x0006640000000200 */
.L_x_115:
[----:B------:R-:W-:Y:S05]  /*7e80*/  BSYNC B1 ;  /* 0x0000000000017941 */ /* 0x000fea0003800000 */
.L_x_114:
[----:B---3--:R-:W-:Y:S05]  /*7e90*/  VIADD R3, R39, 0x80 ;  /* 0x0000008027037836 */ /* 0x008fea0000000000 */
[----:B------:R-:W-:Y:S04]  /*7ea0*/  SHF.R.U32.HI R3, RZ, 0x15, R3 ;  /* 0x00000015ff037819 */ /* 0x000fe80000011603 */
[----:B------:R-:W-:Y:S11]  /*7eb0*/  LOP3.LUT P0, RZ, R3, 0x3, R82, 0x48, !PT ;  /* 0x0000000303ff7812 */ /* 0x000ff60007804852 */
[----:B------:R-:W-:Y:S02]  /*7ec0*/  @!UPT UIADD3 URZ, UPT, UPT, URZ, URZ, URZ ;  /* 0x000000fffffff290 */ /* 0x000fe4000fffe0ff */
[----:B------:R-:W-:Y:S05]  /*7ed0*/  @!P0 BRA `(.L_x_119) ;  /* 0x0000000000408947 */ /* 0x000fea0003800000 */
[----:B------:R-:W2:Y:S01]  /*7ee0*/  LDCU.64 UR8, c[0x4][0x70] ;  /* 0x01000e00ff0877ac */ /* 0x000ea20008000a00 */
[----:B------:R-:W-:Y:S01]  /*7ef0*/  MOV R3, 0x0 ;  /* 0x0000000000037802 */ /* 0x000fe20000000f00 */
[----:B------:R-:W-:Y:S02]  /*7f00*/  HFMA2 R12, -RZ, RZ, 0, 5.9604644775390625e-08 ;  /* 0x00000001ff0c7431 */ /* 0x000fe400000001ff */
[----:B------:R-:W-:Y:S02]  /*7f10*/  IMAD.MOV.U32 R8, RZ, RZ, 0x192 ;  /* 0x00000192ff087424 */ /* 0x000fe400078e00ff */
[----:B------:R-:W-:Y:S01]  /*7f20*/  IMAD.MOV.U32 R13, RZ, RZ, RZ ;  /* 0x000000ffff0d7224 */ /* 0x000fe200078e00ff */
[----:B------:R-:W3:Y:S01]  /*7f30*/  LDCU.64 UR6, c[0x4][0x78] ;  /* 0x01000f00ff0677ac */ /* 0x000ee20008000a00 */
[----:B------:R-:W1:Y:S01]  /*7f40*/  LDC.64 R2, c[0x4][R3] ;  /* 0x0100000003027b82 */ /* 0x000e620000000a00 */
[----:B------:R-:W5:Y:S01]  /*7f50*/  LDCU.64 UR4, c[0x4][0x10] ;  /* 0x01000200ff0477ac */ /* 0x000f620008000a00 */
[----:B--2---:R-:W-:Y:S01]  /*7f60*/  MOV R5, UR9 ;  /* 0x0000000900057c02 */ /* 0x004fe20008000f00 */
[----:B------:R-:W-:Y:S01]  /*7f70*/  IMAD.U32 R4, RZ, RZ, UR8 ;  /* 0x00000008ff047e24 */ /* 0x000fe2000f8e00ff */
[----:B---3--:R-:W-:Y:S01]  /*7f80*/  MOV R7, UR7 ;  /* 0x0000000700077c02 */ /* 0x008fe20008000f00 */
[----:B------:R-:W-:Y:S01]  /*7f90*/  IMAD.U32 R6, RZ, RZ, UR6 ;  /* 0x00000006ff067e24 */ /* 0x000fe2000f8e00ff */
[----:B-----5:R-:W-:Y:S01]  /*7fa0*/  MOV R11, UR5 ;  /* 0x00000005000b7c02 */ /* 0x020fe20008000f00 */
[----:B------:R-:W-:Y:S02]  /*7fb0*/  IMAD.U32 R10, RZ, RZ, UR4 ;  /* 0x00000004ff0a7e24 */ /* 0x000fe4000f8e00ff */
[----:B------:R-:W-:Y:S07]  /*7fc0*/  LEPC R20, `(.L_x_119) ;  /* 0x000000001014794e */ /* 0x000fee0000000000 */
[----:B-1--4-:R-:W-:Y:S05]  /*7fd0*/  CALL.ABS.NOINC R2 ;  /* 0x0000000002007343 */ /* 0x012fea0003c00000 */
.L_x_119:
        /* <DEDUP_REMOVED lines=13> */
[----:B--2---:R-:W1:Y:S02]  /*80b0*/  LDTM.16dp256bit.x8 R4, tmem[UR4+0x80] ;  /* 0x00008004000479ee */ /* 0x004e6400081a0000 */
[----:B------:R-:W-:Y:S02]  /*80c0*/  @P6 LEA R52, R52, UR44, 0x3 ;  /* 0x0000002c34346c11 */ /* 0x000fe4000f8e18ff */
[----:B------:R-:W-:Y:S02]  /*80d0*/  @P6 SHF.L.U32 R102, R90, 0x1f, RZ ;  /* 0x0000001f5a666819 */ /* 0x000fe400000006ff */
[----:B------:R-:W-:Y:S04]  /*80e0*/  @P6 IADD3 R52, PT, PT, R52, 0x40, RZ ;  /* 0x0000004034346810 */ /* 0x000fe80007ffe0ff */
[----:B------:R-:W-:Y:S01]  /*80f0*/  @P6 PRMT R63, R63, 0x654, R52 ;  /* 0x000006543f3f6816 */ /* 0x000fe20000000034 */
[C---:B-1----:R-:W-:Y:S01]  /*8100*/  FMUL R0, R38.reuse, R4 ;  /* 0x0000000426007220 */ /* 0x042fe20000400000 */
        /* <DEDUP_REMOVED lines=128> */
.L_x_121:
[----:B------:R-:W-:Y:S05]  /*8910*/  BSYNC.RECONVERGENT B0 ;  /* 0x0000000000007941 */ /* 0x000fea0003800200 */
.L_x_120:
        /* <DEDUP_REMOVED lines=20> */
.L_x_125:
[----:B------:R-:W-:Y:S05]  /*8a60*/  BSYNC B0 ;  /* 0x0000000000007941 */ /* 0x000fea0003800000 */
.L_x_124:
[----:B------:R-:W-:Y:S11]  /*8a70*/  ISETP.NE.AND P0, PT, R61, RZ, PT ;  /* 0x000000ff3d00720c */ /* 0x000ff60003f05270 */
[----:B------:R-:W-:Y:S02]  /*8a80*/  @!UPT UIADD3 URZ, UPT, UPT, URZ, URZ, URZ ;  /* 0x000000fffffff290 */ /* 0x000fe4000fffe0ff */
[----:B--2---:R-:W-:Y:S01]  /*8a90*/  @P0 IADD3 R0, PT, PT, R91, R62, RZ ;  /* 0x0000003e5b000210 */ /* 0x004fe20007ffe0ff */
[----:B------:R-:W-:Y:S05]  /*8aa0*/  @P0 WARPSYNC.ALL ;  /* 0x0000000000000948 */ /* 0x000fea0003800000 */
[----:B------:R2:W3:Y:S04]  /*8ab0*/  @P0 LDSM.16.M88.4 R48, [R46+UR44+0x400] ;  /* 0x0004002c2e30083b */ /* 0x0004e80008000200 */
[----:B------:R2:W4:Y:S04]  /*8ac0*/  @P0 LDSM.16.M88.4 R56, [R2+0x400] ;  /* 0x000400000238083b */ /* 0x0005280000000200 */
[----:B------:R2:W1:Y:S04]  /*8ad0*/  @P0 LDSM.16.M88.4 R64, [R62+0x400] ;  /* 0x000400003e40083b */ /* 0x0004680000000200 */
[----:B------:R2:W1:Y:S02]  /*8ae0*/  @P0 LDSM.16.M88.4 R72, [R0+0x400] ;  /* 0x000400000048083b */ /* 0x0004640000000200 */
.L_x_123:
[----:B------:R-:W-:Y:S05]  /*8af0*/  BSYNC B1 ;  /* 0x0000000000017941 */ /* 0x000fea0003800000 */
.L_x_122:
        /* <DEDUP_REMOVED lines=10> */
[----:B------:R-:W3:Y:S01]  /*8ba0*/  LDCU.64 UR6, c[0x4][0x78] ;  /* 0x01000f00ff0677ac */ /* 0x000ee20008000a00 */
[----:B--2---:R-:W2:Y:S01]  /*8bb0*/  LDC.64 R2, c[0x4][R3] ;  /* 0x0100000003027b82 */ /* 0x004ea20000000a00 */
[----:B------:R-:W4:Y:S01]  /*8bc0*/  LDCU.64 UR4, c[0x4][0x10] ;  /* 0x01000200ff0477ac */ /* 0x000f220008000a00 */
[----:B-----5:R-:W-:Y:S01]  /*8bd0*/  MOV R5, UR9 ;  /* 0x0000000900057c02 */ /* 0x020fe20008000f00 */
[----:B------:R-:W-:Y:S01]  /*8be0*/  IMAD.U32 R4, RZ, RZ, UR8 ;  /* 0x00000008ff047e24 */ /* 0x000fe2000f8e00ff */
[----:B---3--:R-:W-:Y:S01]  /*8bf0*/  MOV R7, UR7 ;  /* 0x0000000700077c02 */ /* 0x008fe20008000f00 */
[----:B------:R-:W-:Y:S01]  /*8c00*/  IMAD.U32 R6, RZ, RZ, UR6 ;  /* 0x00000006ff067e24 */ /* 0x000fe2000f8e00ff */
[----:B----4-:R-:W-:Y:S01]  /*8c10*/  MOV R11, UR5 ;  /* 0x00000005000b7c02 */ /* 0x010fe20008000f00 */
[----:B------:R-:W-:Y:S02]  /*8c20*/  IMAD.U32 R10, RZ, RZ, UR4 ;  /* 0x00000004ff0a7e24 */ /* 0x000fe4000f8e00ff */
[----:B------:R-:W-:Y:S07]  /*8c30*/  LEPC R20, `(.L_x_127) ;  /* 0x000000001014794e */ /* 0x000fee0000000000 */
[----:B-12---:R-:W-:Y:S05]  /*8c40*/  CALL.ABS.NOINC R2 ;  /* 0x0000000002007343 */ /* 0x006fea0003c00000 */
.L_x_127:
[----:B------:R-:W-:Y:S01]  /*8c50*/  ISETP.NE.AND P0, PT, R93, RZ, PT ;  /* 0x000000ff5d00720c */ /* 0x000fe20003f05270 */
[----:B------:R-:W-:Y:S05]  /*8c60*/  WARPSYNC.ALL ;  /* 0x0000000000007948 */ /* 0x000fea0003800000 */
[----:B------:R-:W-:Y:S01]  /*8c70*/  R2UR UR4, R39 ;  /* 0x00000000270472ca */ /* 0x000fe200000e0000 */
[--C-:B---3--:R-:W-:Y:S01]  /*8c80*/  HADD2.F32 R40, -RZ, R48.reuse.H0_H0 ;  /* 0x20000030ff287230 */ /* 0x108fe20000004100 */
[----:B------:R-:W-:Y:S01]  /*8c90*/  R2UR UR5, R99 ;  /* 0x00000000630572ca */ /* 0x000fe200000e0000 */
[----:B------:R-:W-:Y:S01]  /*8ca0*/  HADD2.F32 R42, -RZ, R48.H1_H1 ;  /* 0x30000030ff2a7230 */ /* 0x000fe20000004100 */
[----:B------:R-:W-:Y:S01]  /*8cb0*/  BSSY.RECONVERGENT B0, `(.L_x_128) ;  /* 0x000008a000007945 */ /* 0x000fe20003800200 */
[--C-:B------:R-:W-:Y:S02]  /*8cc0*/  HADD2.F32 R43, -RZ, R49.reuse.H0_H0 ;  /* 0x20000031ff2b7230 */ /* 0x100fe40000004100 */
[----:B------:R-:W-:Y:S02]  /*8cd0*/  HADD2.F32 R44, -RZ, R49.H1_H1 ;  /* 0x30000031ff2c7230 */ /* 0x000fe40000004100 */
[--C-:B------:R-:W-:Y:S02]  /*8ce0*/  HADD2.F32 R45, -RZ, R50.reuse.H0_H0 ;  /* 0x20000032ff2d7230 */ /* 0x100fe40000004100 */
[----:B--2---:R-:W-:Y:S02]  /*8cf0*/  HADD2.F32 R46, -RZ, R50.H1_H1 ;  /* 0x30000032ff2e7230 */ /* 0x004fe40000004100 */
[----:B------:R-:W2:Y:S01]  /*8d00*/  LDTM.16dp256bit.x8 R4, tmem[UR4+0xc0] ;  /* 0x0000c004000479ee */ /* 0x000ea200081a0000 */
[----:B------:R-:W-:Y:S01]  /*8d10*/  NOP ;  /* 0x0000000000007918 */ /* 0x000fe20000000000 */
[----:B------:R-:W-:Y:S01]  /*8d20*/  UIADD3 UR4, UPT, UPT, UR5, 0xb0, URZ ;  /* 0x000000b005047890 */ /* 0x000fe2000fffe0ff */
[--C-:B------:R-:W-:Y:S02]  /*8d30*/  HADD2.F32 R47, -RZ, R51.reuse.H0_H0 ;  /* 0x20000033ff2f7230 */ /* 0x100fe40000004100 */
[----:B------:R-:W-:Y:S01]  /*8d40*/  HADD2.F32 R49, -RZ, R51.H1_H1 ;  /* 0x30000033ff317230 */ /* 0x000fe20000004100 */
[----:B------:R-:W-:Y:S01]  /*8d50*/  UPRMT UR4, UR47, 0x654, UR4 ;  /* 0x000006542f047896 */ /* 0x000fe20008000004 */
[--C-:B----4-:R-:W-:Y:S02]  /*8d60*/  HADD2.F32 R48, -RZ, R56.reuse.H0_H0 ;  /* 0x20000038ff307230 */ /* 0x110fe40000004100 */
[----:B------:R-:W-:Y:S02]  /*8d70*/  HADD2.F32 R51, -RZ, R56.H1_H1 ;  /* 0x30000038ff337230 */ /* 0x000fe40000004100 */
[--C-:B------:R-:W-:Y:S02]  /*8d80*/  HADD2.F32 R50, -RZ, R57.reuse.H0_H0 ;  /* 0x20000039ff327230 */ /* 0x100fe40000004100 */
[----:B-1----:R-:W-:Y:S02]  /*8d90*/  HADD2.F32 R52, -RZ, R57.H1_H1 ;  /* 0x30000039ff347230 */ /* 0x002fe40000004100 */
[----:B--2---:R-:W-:Y:S01]  /*8da0*/  SYNCS.ARRIVE.TRANS64.RED.A1T0 RZ, [UR4], RZ ;  /* 0x000000ffffff79a7 */ /* 0x004fe20008100404 */
[--C-:B------:R-:W-:Y:S02]  /*8db0*/  HADD2.F32 R53, -RZ, R58.reuse.H0_H0 ;  /* 0x2000003aff357230 */ /* 0x100fe40000004100 */
[----:B------:R-:W-:Y:S02]  /*8dc0*/  HADD2.F32 R54, -RZ, R58.H1_H1 ;  /* 0x3000003aff367230 */ /* 0x000fe40000004100 */
[--C-:B------:R-:W-:Y:S02]  /*8dd0*/  HADD2.F32 R55, -RZ, R59.reuse.H0_H0 ;  /* 0x2000003bff377230 */ /* 0x100fe40000004100 */
[----:B------:R-:W-:Y:S02]  /*8de0*/  HADD2.F32 R56, -RZ, R59.H1_H1 ;  /* 0x3000003bff387230 */ /* 0x000fe40000004100 */
[C---:B------:R-:W-:Y:S01]  /*8df0*/  FMUL R4, R38.reuse, R4 ;  /* 0x0000000426047220 */ /* 0x040fe20000400000 */
[C---:B------:R-:W-:Y:S01]  /*8e00*/  FMUL R5, R38.reuse, R5 ;  /* 0x0000000526057220 */ /* 0x040fe20000400000 */
[C---:B------:R-:W-:Y:S01]  /*8e10*/  FMUL R6, R38.reuse, R6 ;  /* 0x0000000626067220 */ /* 0x040fe20000400000 */
[C---:B------:R-:W-:Y:S01]  /*8e20*/  FMUL R7, R38.reuse, R7 ;  /* 0x0000000726077220 */ /* 0x040fe20000400000 */
[C---:B------:R-:W-:Y:S01]  /*8e30*/  FFMA R4, R41.reuse, R40, R4 ;  /* 0x0000002829047223 */ /* 0x040fe20000000004 */
[C---:B------:R-:W-:Y:S01]  /*8e40*/  FFMA R5, R41.reuse, R42, R5 ;  /* 0x0000002a29057223 */ /* 0x040fe20000000005 */
[C---:B------:R-:W-:Y:S01]  /*8e50*/  FFMA R6, R41.reuse, R43, R6 ;  /* 0x0000002b29067223 */ /* 0x040fe20000000006 */
[----:B------:R-:W-:Y:S01]  /*8e60*/  FFMA R7, R41, R44, R7 ;  /* 0x0000002c29077223 */ /* 0x000fe20000000007 */
[C---:B------:R-:W-:Y:S01]  /*8e70*/  FMUL R8, R38.reuse, R8 ;  /* 0x0000000826087220 */ /* 0x040fe20000400000 */
[C---:B------:R-:W-:Y:S01]  /*8e80*/  FMUL R9, R38.reuse, R9 ;  /* 0x0000000926097220 */ /* 0x040fe20000400000 */
[----:B------:R-:W-:Y:S01]  /*8e90*/  F2FP.F16.F32.PACK_AB R104, R5, R4 ;  /* 0x000000040568723e */ /* 0x000fe200000000ff */
[C---:B------:R-:W-:Y:S01]  /*8ea0*/  FMUL R0, R38.reuse, R10 ;  /* 0x0000000a26007220 */ /* 0x040fe20000400000 */
[----:B------:R-:W-:Y:S01]  /*8eb0*/  F2FP.F16.F32.PACK_AB R105, R7, R6 ;  /* 0x000000060769723e */ /* 0x000fe200000000ff */
[C---:B------:R-:W-:Y:S01]  /*8ec0*/  FFMA R8, R41.reuse, R45, R8 ;  /* 0x0000002d29087223 */ /* 0x040fe20000000008 */
[C---:B------:R-:W-:Y:S01]  /*8ed0*/  FFMA R9, R41.reuse, R46, R9 ;  /* 0x0000002e29097223 */ /* 0x040fe20000000009 */
[----:B------:R-:W-:Y:S01]  /*8ee0*/  FFMA R0, R41, R47, R0 ;  /* 0x0000002f29007223 */ /* 0x000fe20000000000 */
[C---:B------:R-:W-:Y:S01]  /*8ef0*/  FMUL R2, R38.reuse, R11 ;  /* 0x0000000b26027220 */ /* 0x040fe20000400000 */
[C---:B------:R-:W-:Y:S01]  /*8f00*/  FMUL R3, R38.reuse, R12 ;  /* 0x0000000c26037220 */ /* 0x040fe20000400000 */
[C---:B------:R-:W-:Y:S01]  /*8f10*/  FMUL R10, R38.reuse, R13 ;  /* 0x0000000d260a7220 */ /* 0x040fe20000400000 */
[----:B------:R-:W-:Y:S01]  /*8f20*/  F2FP.F16.F32.PACK_AB R106, R9, R8 ;  /* 0x00000008096a723e */ /* 0x000fe200000000ff */
[C---:B------:R-:W-:Y:S01]  /*8f30*/  FFMA R2, R41.reuse, R49, R2 ;  /* 0x0000003129027223 */ /* 0x040fe20000000002 */
[C---:B------:R-:W-:Y:S01]  /*8f40*/  FFMA R3, R41.reuse, R48, R3 ;  /* 0x0000003029037223 */ /* 0x040fe20000000003 */
[C---:B------:R-:W-:Y:S01]  /*8f50*/  FFMA R10, R41.reuse, R51, R10 ;  /* 0x00000033290a7223 */ /* 0x040fe2000000000a */
[C---:B------:R-:W-:Y:S01]  /*8f60*/  FMUL R11, R38.reuse, R14 ;  /* 0x0000000e260b7220 */ /* 0x040fe20000400000 */
[----:B------:R-:W-:Y:S01]  /*8f70*/  FMUL R15, R38, R15 ;  /* 0x0000000f260f7220 */ /* 0x000fe20000400000 */
[----:B------:R-:W-:Y:S01]  /*8f80*/  F2FP.F16.F32.PACK_AB R107, R2, R0 ;  /* 0x00000000026b723e */ /* 0x000fe200000000ff */
[----:B------:R-:W-:Y:S01]  /*8f90*/  FMUL R12, R38, R16 ;  /* 0x00000010260c7220 */ /* 0x000fe20000400000 */
[----:B------:R-:W-:Y:S01]  /*8fa0*/  F2FP.F16.F32.PACK_AB R108, R10, R3 ;  /* 0x000000030a6c723e */ /* 0x000fe200000000ff */
[C---:B------:R-:W-:Y:S01]  /*8fb0*/  FFMA R11, R41.reuse, R50, R11 ;  /* 0x00000032290b7223 */ /* 0x040fe2000000000b */
[C---:B------:R-:W-:Y:S01]  /*8fc0*/  FFMA R15, R41.reuse, R52, R15 ;  /* 0x00000034290f7223 */ /* 0x040fe2000000000f */
[----:B------:R1:W-:Y:S01]  /*8fd0*/  STSM.16.M88.4 [R98+0x6400], R104 ;  /* 0x0064006862007844 */ /* 0x0003e20000000200 */
[----:B------:R-:W-:Y:S01]  /*8fe0*/  FFMA R12, R41, R53, R12 ;  /* 0x00000035290c7223 */ /* 0x000fe2000000000c */
[C---:B------:R-:W-:Y:S01]  /*8ff0*/  FMUL R13, R38.reuse, R17 ;  /* 0x00000011260d7220 */ /* 0x040fe20000400000 */
[C---:B------:R-:W-:Y:S01]  /*9000*/  FMUL R14, R38.reuse, R18 ;  /* 0x00000012260e7220 */ /* 0x040fe20000400000 */
[----:B------:R-:W-:Y:S01]  /*9010*/  F2FP.F16.F32.PACK_AB R109, R15, R11 ;  /* 0x0000000b0f6d723e */ /* 0x000fe200000000ff */
[--C-:B------:R-:W-:Y:S02]  /*9020*/  HADD2.F32 R57, -RZ, R64.reuse.H0_H0 ;  /* 0x20000040ff397230 */ /* 0x100fe40000004100 */
[C---:B------:R-:W-:Y:S01]  /*9030*/  FFMA R13, R41.reuse, R54, R13 ;  /* 0x00000036290d7223 */ /* 0x040fe2000000000d */
[----:B------:R-:W-:Y:S01]  /*9040*/  FFMA R14, R41, R55, R14 ;  /* 0x00000037290e7223 */ /* 0x000fe2000000000e */
[C---:B------:R-:W-:Y:S01]  /*9050*/  FMUL R19, R38.reuse, R19 ;  /* 0x0000001326137220 */ /* 0x040fe20000400000 */
[----:B------:R-:W-:Y:S02]  /*9060*/  HADD2.F32 R58, -RZ, R64.H1_H1 ;  /* 0x30000040ff3a7230 */ /* 0x000fe40000004100 */
[C---:B------:R-:W-:Y:S01]  /*9070*/  FMUL R16, R38.reuse, R20 ;  /* 0x0000001426107220 */ /* 0x040fe20000400000 */
[----:B------:R-:W-:Y:S01]  /*9080*/  F2FP.F16.F32.PACK_AB R110, R13, R12 ;  /* 0x0000000c0d6e723e */ /* 0x000fe200000000ff */
[C---:B------:R-:W-:Y:S01]  /*9090*/  FFMA R19, R41.reuse, R56, R19 ;  /* 0x0000003829137223 */ /* 0x040fe20000000013 */
[--C-:B------:R-:W-:Y:S02]  /*90a0*/  HADD2.F32 R59, -RZ, R65.reuse.H0_H0 ;  /* 0x20000041ff3b7230 */ /* 0x100fe40000004100 */
[----:B------:R-:W-:Y:S01]  /*90b0*/  FFMA R16, R41, R57, R16 ;  /* 0x0000003929107223 */ /* 0x000fe20000000010 */
[C---:B------:R-:W-:Y:S01]  /*90c0*/  FMUL R17, R38.reuse, R21 ;  /* 0x0000001526117220 */ /* 0x040fe20000400000 */
[----:B------:R-:W-:Y:S01]  /*90d0*/  HADD2.F32 R60, -RZ, R65.H1_H1 ;  /* 0x30000041ff3c7230 */ /* 0x000fe20000004100 */
[----:B------:R-:W-:Y:S01]  /*90e0*/  F2FP.F16.F32.PACK_AB R111, R19, R14 ;  /* 0x0000000e136f723e */ /* 0x000fe200000000ff */
[C---:B------:R-:W-:Y:S01]  /*90f0*/  FMUL R18, R38.reuse, R22 ;  /* 0x0000001626127220 */ /* 0x040fe20000400000 */
[C---:B------:R-:W-:Y:S01]  /*9100*/  FFMA R17, R41.reuse, R58, R17 ;  /* 0x0000003a29117223 */ /* 0x040fe20000000011 */
[--C-:B------:R-:W-:Y:S02]  /*9110*/  HADD2.F32 R61, -RZ, R66.reuse.H0_H0 ;  /* 0x20000042ff3d7230 */ /* 0x100fe40000004100 */
[C---:B------:R-:W-:Y:S01]  /*9120*/  FMUL R23, R38.reuse, R23 ;  /* 0x0000001726177220 */ /* 0x040fe20000400000 */
[----:B------:R1:W-:Y:S01]  /*9130*/  STSM.16.M88.4 [R97+0x6400], R108 ;  /* 0x0064006c61007844 */ /* 0x0003e20000000200 */
[----:B------:R-:W-:Y:S01]  /*9140*/  FFMA R18, R41, R59, R18 ;  /* 0x0000003b29127223 */ /* 0x000fe20000000012 */
[----:B------:R-:W-:Y:S01]  /*9150*/  F2FP.F16.F32.PACK_AB R112, R17, R16 ;  /* 0x000000101170723e */ /* 0x000fe200000000ff */
[----:B------:R-:W-:Y:S01]  /*9160*/  FFMA R23, R41, R60, R23 ;  /* 0x0000003c29177223 */ /* 0x000fe20000000017 */
[----:B------:R-:W-:Y:S02]  /*9170*/  HADD2.F32 R62, -RZ, R66.H1_H1 ;  /* 0x30000042ff3e7230 */ /* 0x000fe40000004100 */
[C---:B------:R-:W-:Y:S01]  /*9180*/  FMUL R20, R38.reuse, R24 ;  /* 0x0000001826147220 */ /* 0x040fe20000400000 */
[--C-:B------:R-:W-:Y:S02]  /*9190*/  HADD2.F32 R63, -RZ, R67.reuse.H0_H0 ;  /* 0x20000043ff3f7230 */ /* 0x100fe40000004100 */
[C---:B------:R-:W-:Y:S01]  /*91a0*/  FMUL R21, R38.reuse, R25 ;  /* 0x0000001926157220 */ /* 0x040fe20000400000 */
[----:B------:R-:W-:Y:S01]  /*91b0*/  F2FP.F16.F32.PACK_AB R113, R23, R18 ;  /* 0x000000121771723e */ /* 0x000fe200000000ff */
[C---:B------:R-:W-:Y:S01]  /*91c0*/  FFMA R20, R41.reuse, R61, R20 ;  /* 0x0000003d29147223 */ /* 0x040fe20000000014 */
[----:B------:R-:W-:Y:S02]  /*91d0*/  HADD2.F32 R64, -RZ, R67.H1_H1 ;  /* 0x30000043ff407230 */ /* 0x000fe40000004100 */
[C---:B------:R-:W-:Y:S01]  /*91e0*/  FFMA R21, R41.reuse, R62, R21 ;  /* 0x0000003e29157223 */ /* 0x040fe20000000015 */
[C---:B------:R-:W-:Y:S01]  /*91f0*/  FMUL R22, R38.reuse, R26 ;  /* 0x0000001a26167220 */ /* 0x040fe20000400000 */
[--C-:B------:R-:W-:Y:S02]  /*9200*/  HADD2.F32 R65, -RZ, R72.reuse.H0_H0 ;  /* 0x20000048ff417230 */ /* 0x100fe40000004100 */
[C---:B------:R-:W-:Y:S01]  /*9210*/  FMUL R27, R38.reuse, R27 ;  /* 0x0000001b261b7220 */ /* 0x040fe20000400000 */
[----:B------:R-:W-:Y:S02]  /*9220*/  HADD2.F32 R66, -RZ, R72.H1_H1 ;  /* 0x30000048ff427230 */ /* 0x000fe40000004100 */
[C---:B------:R-:W-:Y:S01]  /*9230*/  FMUL R24, R38.reuse, R28 ;  /* 0x0000001c26187220 */ /* 0x040fe20000400000 */
[--C-:B------:R-:W-:Y:S02]  /*9240*/  HADD2.F32 R67, -RZ, R73.reuse.H0_H0 ;  /* 0x20000049ff437230 */ /* 0x100fe40000004100 */
[C---:B------:R-:W-:Y:S01]  /*9250*/  FMUL R25, R38.reuse, R29 ;  /* 0x0000001d26197220 */ /* 0x040fe20000400000 */
[C---:B------:R-:W-:Y:S01]  /*9260*/  FFMA R22, R41.reuse, R63, R22 ;  /* 0x0000003f29167223 */ /* 0x040fe20000000016 */
[----:B------:R-:W-:Y:S02]  /*9270*/  HADD2.F32 R68, -RZ, R73.H1_H1 ;  /* 0x30000049ff447230 */ /* 0x000fe40000004100 */
[C---:B------:R-:W-:Y:S01]  /*9280*/  FMUL R26, R38.reuse, R30 ;  /* 0x0000001e261a7220 */ /* 0x040fe20000400000 */
[C---:B------:R-:W-:Y:S01]  /*9290*/  FFMA R27, R41.reuse, R64, R27 ;  /* 0x00000040291b7223 */ /* 0x040fe2000000001b */
        /* <DEDUP_REMOVED lines=43> */
.L_x_129:
[----:B------:R-:W-:Y:S05]  /*9550*/  BSYNC.RECONVERGENT B0 ;  /* 0x0000000000007941 */ /* 0x000fea0003800200 */
.L_x_128:
[----:B------:R-:W-:Y:S01]  /*9560*/  BAR.SYNC.DEFER_BLOCKING 0x1, 0x80 ;  /* 0x0042000000007b1d */ /* 0x000fe20000010000 */
[----:B------:R-:W-:Y:S01]  /*9570*/  UISETP.NE.AND UP0, UPT, UR52, -0x4, UPT ;  /* 0xfffffffc3400788c */ /* 0x000fe2000bf05270 */
[----:B------:R-:W-:Y:S08]  /*9580*/  IADD3 R0, PT, PT, R36, 0x1, RZ ;  /* 0x0000000124007810 */ /* 0x000ff00007ffe0ff */
[----:B------:R-:W-:Y:S05]  /*9590*/  BRA.U !UP0, `(.L_x_130) ;  /* 0x0000000108287547 */ /* 0x000fea000b800000 */
[----:B------:R-:W-:Y:S01]  /*95a0*/  ISETP.NE.AND P0, PT, R96, RZ, PT ;  /* 0x000000ff6000720c */ /* 0x000fe20003f05270 */
[----:B------:R-:W-:Y:S01]  /*95b0*/  IMAD.U32 R3, RZ, RZ, UR46 ;  /* 0x0000002eff037e24 */ /* 0x000fe2000f8e00ff */
[----:B------:R-:W-:Y:S01]  /*95c0*/  UIADD3 UR4, UPT, UPT, UR46, 0x1, URZ ;  /* 0x000000012e047890 */ /* 0x000fe2000fffe0ff */
[----:B------:R-:W-:Y:S03]  /*95d0*/  IMAD.U32 R2, RZ, RZ, UR47 ;  /* 0x0000002fff027e24 */ /* 0x000fe6000f8e00ff */
[----:B------:R-:W-:Y:S04]  /*95e0*/  UISETP.NE.AND UP0, UPT, UR4, 0x4, UPT ;  /* 0x000000040400788c */ /* 0x000fe8000bf05270 */
[----:B------:R-:W-:Y:S03]  /*95f0*/  USEL UR46, UR4, URZ, UP0 ;  /* 0x000000ff042e7287 */ /* 0x000fe60008000000 */
[----:B------:R-:W-:Y:S05]  /*9600*/  @P0 LEA R3, R3, UR44, 0x3 ;  /* 0x0000002c03030c11 */ /* 0x000fea000f8e18ff */
[----:B------:R-:W-:Y:S05]  /*9610*/  @P0 VIADD R3, R3, 0x40 ;  /* 0x0000004003030836 */ /* 0x000fea0000000000 */
[----:B------:R-:W-:Y:S04]  /*9620*/  @P0 PRMT R2, R2, 0x654, R3 ;  /* 0x0000065402020816 */ /* 0x000fe80000000003 */
[----:B------:R2:W-:Y:S03]  /*9630*/  @P0 SYNCS.ARRIVE.TRANS64.RED.A1T0 RZ, [R2+URZ], RZ ;  /* 0x000000ff02ff09a7 */ /* 0x0005e600081004ff */
.L_x_130:
[----:B------:R-:W-:Y:S01]  /*9640*/  R2UR UR4, R83 ;  /* 0x00000000530472ca */ /* 0x000fe200000e0000 */
[----:B------:R-:W-:Y:S01]  /*9650*/  UISETP.NE.AND UP0, UPT, UR62, URZ, UPT ;  /* 0x000000ff3e00728c */ /* 0x000fe2000bf05270 */
[----:B------:R-:W-:Y:S01]  /*9660*/  ISETP.NE.AND P0, PT, R87, 0x2, PT ;  /* 0x000000025700780c */ /* 0x000fe20003f05270 */
[----:B------:R-:W-:Y:S01]  /*9670*/  UIADD3 UR20, UPT, UPT, UR37, UR63, URZ ;  /* 0x0000003f25147290 */ /* 0x000fe2000fffe0ff */
[----:B------:R-:W-:Y:S01]  /*9680*/  ISETP.NE.AND P1, PT, R0, 0x4, PT ;  /* 0x000000040000780c */ /* 0x000fe20003f25270 */
[----:B------:R-:W-:Y:S01]  /*9690*/  UIADD3 UR52, UPT, UPT, UR52, 0x4, URZ ;  /* 0x0000000434347890 */ /* 0x000fe2000fffe0ff */
[----:B------:R-:W-:Y:S01]  /*96a0*/  SEL R3, RZ, 0x1, P0 ;  /* 0x00000001ff037807 */ /* 0x000fe20000000000 */
[----:B------:R-:W-:Y:S01]  /*96b0*/  UMOV UR36, UR61 ;  /* 0x0000003d00247c82 */ /* 0x000fe20008000000 */
[----:B--2---:R-:W-:Y:S02]  /*96c0*/  SEL R2, RZ, 0x1, P1 ;  /* 0x00000001ff027807 */ /* 0x004fe40000800000 */
[----:B------:R-:W-:Y:S02]  /*96d0*/  LOP3.LUT R88, R88, R3, RZ, 0x3c, !PT ;  /* 0x0000000358587212 */ /* 0x000fe400078e3cff */
[----:B------:R-:W-:Y:S01]  /*96e0*/  LOP3.LUT R89, R89, R2, RZ, 0x3c, !PT ;  /* 0x0000000259597212 */ /* 0x000fe200078e3cff */
[----:B------:R-:W-:Y:S01]  /*96f0*/  UIADD3 UR16, UPT, UPT, UR38, UR4, URZ ;  /* 0x0000000426107290 */ /* 0x000fe2000fffe0ff */
[----:B------:R-:W-:Y:S02]  /*9700*/  SEL R87, R87, RZ, P0 ;  /* 0x000000ff57577207 */ /* 0x000fe40000000000 */
[----:B------:R-:W-:Y:S01]  /*9710*/  SEL R36, R0, RZ, P1 ;  /* 0x000000ff00247207 */ /* 0x000fe20000800000 */
[----:B------:R-:W-:Y:S08]  /*9720*/  BRA.U UP0, `(.L_x_131) ;  /* 0xffffffbd00907547 */ /* 0x000ff0000b83ffff */
[----:B------:R-:W-:-:S13]  /*9730*/  R2UR UR4, R84 ;  /* 0x00000000540472ca */ /* 0x000fda00000e0000 */
[----:B------:R-:W-:-:S09]  /*9740*/  UISETP.NE.AND UP0, UPT, UR4, URZ, UPT ;  /* 0x000000ff0400728c */ /* 0x000fd2000bf05270 */
[----:B------:R-:W-:Y:S05]  /*9750*/  BRA.U !UP0, `(.L_x_132) ;  /* 0x0000000108487547 */ /* 0x000fea000b800000 */
[----:B------:R-:W2:Y:S02]  /*9760*/  LDCU.64 UR4, c[0x0][0x890] ;  /* 0x00011200ff0477ac */ /* 0x000ea40008000a00 */
[----:B--2---:R-:W-:-:S04]  /*9770*/  UISETP.NE.U32.AND UP0, UPT, UR4, URZ, UPT ;  /* 0x000000ff0400728c */ /* 0x004fc8000bf05070 */
[----:B------:R-:W-:-:S09]  /*9780*/  UISETP.NE.AND.EX UP0, UPT, UR5, URZ, UPT, UP0 ;  /* 0x000000ff0500728c */ /* 0x000fd2000bf05300 */
[----:B------:R-:W-:Y:S05]  /*9790*/  BRA.U UP0, `(.L_x_133) ;  /* 0x00000001000c7547 */ /* 0x000fea000b800000 */
[----:B------:R-:W-:-:S13]  /*97a0*/  FSETP.NEU.AND P0, PT, R41, RZ, PT ;  /* 0x000000ff2900720b */ /* 0x000fda0003f0d000 */
[----:B------:R-:W-:Y:S05]  /*97b0*/  @!P0 EXIT ;  /* 0x000000000000894d */ /* 0x000fea0003800000 */
[----:B------:R-:W-:Y:S05]  /*97c0*/  BRA `(.L_x_132) ;  /* 0x00000000002c7947 */ /* 0x000fea0003800000 */
.L_x_133:
[----:B------:R-:W-:Y:S01]  /*97d0*/  ISETP.NE.AND P0, PT, R86, RZ, PT ;  /* 0x000000ff5600720c */ /* 0x000fe20003f05270 */
[----:B------:R-:W-:-:S12]  /*97e0*/  BSSY.RECONVERGENT B0, `(.L_x_132) ;  /* 0x0000009000007945 */ /* 0x000fd80003800200 */
[----:B------:R-:W-:Y:S05]  /*97f0*/  @P0 BRA `(.L_x_134) ;  /* 0x0000000000140947 */ /* 0x000fea0003800000 */
[----:B------:R-:W2:Y:S02]  /*9800*/  LDCU.64 UR4, c[0x0][0x888] ;  /* 0x00011100ff0477ac */ /* 0x000ea40008000a00 */
[----:B--2---:R-:W-:-:S04]  /*9810*/  ISETP.NE.U32.AND P0, PT, RZ, UR4, PT ;  /* 0x00000004ff007c0c */ /* 0x004fc8000bf05070 */
[----:B------:R-:W-:-:S13]  /*9820*/  ISETP.NE.AND.EX P0, PT, RZ, UR5, PT, P0 ;  /* 0x00000005ff007c0c */ /* 0x000fda000bf05300 */
[----:B------:R-:W-:Y:S05]  /*9830*/  @!P0 EXIT ;  /* 0x000000000000894d */ /* 0x000fea0003800000 */
[----:B------:R-:W-:Y:S05]  /*9840*/  BRA `(.L_x_135) ;  /* 0x0000000000087947 */ /* 0x000fea0003800000 */
.L_x_134:
[----:B------:R-:W-:-:S13]  /*9850*/  FSETP.NEU.AND P0, PT, R41, RZ, PT ;  /* 0x000000ff2900720b */ /* 0x000fda0003f0d000 */
[----:B------:R-:W-:Y:S05]  /*9860*/  @!P0 EXIT ;  /* 0x000000000000894d */ /* 0x000fea0003800000 */
.L_x_135:
[----:B------:R-:W-:Y:S05]  /*9870*/  BSYNC.RECONVERGENT B0 ;  /* 0x0000000000007941 */ /* 0x000fea0003800200 */
.L_x_132:
[----:B------:R-:W-:Y:S01]  /*9880*/  ULEA UR4, UR46, UR44, 0x3 ;  /* 0x0000002c2e047291 */ /* 0x000fe2000f8e18ff */
[----:B------:R-:W-:-:S04]  /*9890*/  DEPBAR.LE SB0, 0x0 ;  /* 0x000080000000791a */ /* 0x000fc80000000000 */
[----:B------:R-:W-:-:S04]  /*98a0*/  UIADD3 UR4, UPT, UPT, UR4, 0x40, URZ ;  /* 0x0000004004047890 */ /* 0x000fc8000fffe0ff */
[----:B------:R-:W-:-:S09]  /*98b0*/  UPRMT UR4, UR47, 0x654, UR4 ;  /* 0x000006542f047896 */ /* 0x000fd20008000004 */
[----:B------:R-:W-:Y:S01]  /*98c0*/  SYNCS.ARRIVE.TRANS64.RED.A1T0 RZ, [UR4], RZ ;  /* 0x000000ffffff79a7 */ /* 0x000fe20008100404 */
[----:B------:R-:W-:Y:S05]  /*98d0*/  EXIT ;  /* 0x000000000000794d */ /* 0x000fea0003800000 */
.L_x_24:
[----:B--2---:R2:W3:Y:S02]  /*98e0*/  SYNCS.PHASECHK.TRANS64.TRYWAIT P0, [R3+URZ+0xe0], R2 ;  /* 0x0000e002030075a7 */ /* 0x0044e400080011ff */
[----:B---3--:R-:W-:Y:S05]  /*98f0*/  @!P0 NANOSLEEP.SYNCS 0x989680 ;  /* 0x009896800000895d */ /* 0x008fea0003900000 */
[----:B------:R-:W3:Y:S02]  /*9900*/  @!P0 SYNCS.PHASECHK.TRANS64 P0, [R3+URZ+0xe0], R2 ;  /* 0x0000e002030085a7 */ /* 0x000ee400080010ff */
[----:B---3--:R-:W-:Y:S05]  /*9910*/  @!P0 BRA `(.L_x_24) ;  /* 0xfffffffc00f08947 */ /* 0x008fea000383ffff */
[----:B------:R-:W-:Y:S05]  /*9920*/  BRA `(.L_x_136) ;  /* 0xffffff8000247947 */ /* 0x000fea000383ffff */
.L_x_27:
[----:B-1----:R-:W-:-:S07]  /*9930*/  MOV R0, UR33 ;  /* 0x0000002100007c02 */ /* 0x002fce0008000f00 */
.L_x_137:
[----:B-1----:R1:W2:Y:S02]  /*9940*/  SYNCS.PHASECHK.TRANS64.TRYWAIT P0, [R0+URZ+0x10], R3 ;  /* 0x00001003000075a7 */ /* 0x0022a400080011ff */
[----:B--2---:R-:W-:Y:S05]  /*9950*/  @!P0 NANOSLEEP.SYNCS 0x989680 ;  /* 0x009896800000895d */ /* 0x004fea0003900000 */
[----:B------:R-:W2:Y:S02]  /*9960*/  @!P0 SYNCS.PHASECHK.TRANS64 P0, [R0+URZ+0x10], R3 ;  /* 0x00001003000085a7 */ /* 0x000ea400080010ff */
[----:B--2---:R-:W-:Y:S05]  /*9970*/  @!P0 BRA `(.L_x_137) ;  /* 0xfffffffc00f08947 */ /* 0x004fea000383ffff */
[----:B------:R-:W-:Y:S05]  /*9980*/  BRA `(.L_x_26) ;  /* 0xffffff80006c7947 */ /* 0x000fea000383ffff */
.L_x_34:
[----:B-1----:R-:W-:-:S07]  /*9990*/  MOV R0, UR33 ;  /* 0x0000002100007c02 */ /* 0x002fce0008000f00 */
.L_x_138:
[----:B-1----:R1:W2:Y:S02]  /*99a0*/  SYNCS.PHASECHK.TRANS64.TRYWAIT P0, [R0+URZ+0x10], R3 ;  /* 0x00001003000075a7 */ /* 0x0022a400080011ff */
[----:B--2---:R-:W-:Y:S05]  /*99b0*/  @!P0 NANOSLEEP.SYNCS 0x989680 ;  /* 0x009896800000895d */ /* 0x004fea0003900000 */
[----:B------:R-:W2:Y:S02]  /*99c0*/  @!P0 SYNCS.PHASECHK.TRANS64 P0, [R0+URZ+0x10], R3 ;  /* 0x00001003000085a7 */ /* 0x000ea400080010ff */
[----:B--2---:R-:W-:Y:S05]  /*99d0*/  @!P0 BRA `(.L_x_138) ;  /* 0xfffffffc00f08947 */ /* 0x004fea000383ffff */
[----:B------:R-:W-:Y:S05]  /*99e0*/  BRA `(.L_x_33) ;  /* 0xffffff84005c7947 */ /* 0x000fea000383ffff */
.L_x_39:
[----:B-1----:R1:W2:Y:S02]  /*99f0*/  SYNCS.PHASECHK.TRANS64.TRYWAIT P0, [R3+URZ+0x70], R0 ;  /* 0x00007000030075a7 */ /* 0x0022a400080011ff */
[----:B--2---:R-:W-:Y:S05]  /*9a00*/  @!P0 NANOSLEEP.SYNCS 0x989680 ;  /* 0x009896800000895d */ /* 0x004fea0003900000 */
[----:B------:R-:W2:Y:S02]  /*9a10*/  @!P0 SYNCS.PHASECHK.TRANS64 P0, [R3+URZ+0x70], R0 ;  /* 0x00007000030085a7 */ /* 0x000ea400080010ff */
[----:B--2---:R-:W-:Y:S05]  /*9a20*/  @!P0 BRA `(.L_x_39) ;  /* 0xfffffffc00f08947 */ /* 0x004fea000383ffff */
[----:B------:R-:W-:Y:S05]  /*9a30*/  BRA `(.L_x_139) ;  /* 0xffffff88002c7947 */ /* 0x000fea000383ffff */
.L_x_43:
[----:B-1----:R-:W-:-:S07]  /*9a40*/  MOV R0, UR4 ;  /* 0x0000000400007c02 */ /* 0x002fce0008000f00 */
.L_x_140:
[----:B-1----:R1:W2:Y:S02]  /*9a50*/  SYNCS.PHASECHK.TRANS64.TRYWAIT P0, [R0+URZ], R3 ;  /* 0x00000003000075a7 */ /* 0x0022a400080011ff */
[----:B--2---:R-:W-:Y:S05]  /*9a60*/  @!P0 NANOSLEEP.SYNCS 0x989680 ;  /* 0x009896800000895d */ /* 0x004fea0003900000 */
[----:B------:R-:W2:Y:S02]  /*9a70*/  @!P0 SYNCS.PHASECHK.TRANS64 P0, [R0+URZ], R3 ;  /* 0x00000003000085a7 */ /* 0x000ea400080010ff */
[----:B--2---:R-:W-:Y:S05]  /*9a80*/  @!P0 BRA `(.L_x_140) ;  /* 0xfffffffc00f08947 */ /* 0x004fea000383ffff */
[----:B------:R-:W-:Y:S05]  /*9a90*/  BRA `(.L_x_141) ;  /* 0xffffff8c00d47947 */ /* 0x000fea000383ffff */
.L_x_46:
[----:B-1----:R1:W2:Y:S02]  /*9aa0*/  SYNCS.PHASECHK.TRANS64.TRYWAIT P0, [R2+URZ+0xd0], R5 ;  /* 0x0000d005020075a7 */ /* 0x0022a400080011ff */
[----:B--2---:R-:W-:Y:S05]  /*9ab0*/  @!P0 NANOSLEEP.SYNCS 0x989680 ;  /* 0x009896800000895d */ /* 0x004fea0003900000 */
[----:B------:R-:W2:Y:S02]  /*9ac0*/  @!P0 SYNCS.PHASECHK.TRANS64 P0, [R2+URZ+0xd0], R5 ;  /* 0x0000d005020085a7 */ /* 0x000ea400080010ff */
[----:B--2---:R-:W-:Y:S05]  /*9ad0*/  @!P0 BRA `(.L_x_46) ;  /* 0xfffffffc00f08947 */ /* 0x004fea000383ffff */
[----:B------:R-:W-:Y:S05]  /*9ae0*/  BRA `(.L_x_142) ;  /* 0xffffff9000307947 */ /* 0x000fea000383ffff */
.L_x_47:
[----:B------:R-:W-:-:S07]  /*9af0*/  MOV R2, UR4 ;  /* 0x0000000400027c02 */ /* 0x000fce0008000f00 */
.L_x_143:
[----:B-1----:R1:W2:Y:S02]  /*9b00*/  SYNCS.PHASECHK.TRANS64.TRYWAIT P0, [R2+URZ+0x80], R5 ;  /* 0x00008005020075a7 */ /* 0x0022a400080011ff */
[----:B--2---:R-:W-:Y:S05]  /*9b10*/  @!P0 NANOSLEEP.SYNCS 0x989680 ;  /* 0x009896800000895d */ /* 0x004fea0003900000 */
[----:B------:R-:W2:Y:S02]  /*9b20*/  @!P0 SYNCS.PHASECHK.TRANS64 P0, [R2+URZ+0x80], R5 ;  /* 0x00008005020085a7 */ /* 0x000ea400080010ff */
[----:B--2---:R-:W-:Y:S05]  /*9b30*/  @!P0 BRA `(.L_x_143) ;  /* 0xfffffffc00f08947 */ /* 0x004fea000383ffff */
[----:B------:R-:W-:Y:S05]  /*9b40*/  BRA `(.L_x_144) ;  /* 0xffffff9000407947 */ /* 0x000fea000383ffff */
.L_x_48:
[----:B-1----:R1:W2:Y:S02]  /*9b50*/  SYNCS.PHASECHK.TRANS64.TRYWAIT P1, [R2+URZ+0x70], R5 ;  /* 0x00007005020075a7 */ /* 0x0022a400080211ff */
[----:B--2---:R-:W-:Y:S05]  /*9b60*/  @!P1 NANOSLEEP.SYNCS 0x989680 ;  /* 0x009896800000995d */ /* 0x004fea0003900000 */
[----:B------:R-:W2:Y:S02]  /*9b70*/  @!P1 SYNCS.PHASECHK.TRANS64 P1, [R2+URZ+0x70], R5 ;  /* 0x00007005020095a7 */ /* 0x000ea400080210ff */
[----:B--2---:R-:W-:Y:S05]  /*9b80*/  @!P1 BRA `(.L_x_48) ;  /* 0xfffffffc00f09947 */ /* 0x004fea000383ffff */
[----:B------:R-:W-:Y:S05]  /*9b90*/  BRA `(.L_x_145) ;  /* 0xffffff9000707947 */ /* 0x000fea000383ffff */
.L_x_51:
[----:B------:R-:W-:-:S07]  /*9ba0*/  MOV R0, UR4 ;  /* 0x0000000400007c02 */ /* 0x000fce0008000f00 */
.L_x_146:
[----:B-1----:R1:W2:Y:S02]  /*9bb0*/  SYNCS.PHASECHK.TRANS64.TRYWAIT P0, [R0+URZ+0x80], R3 ;  /* 0x00008003000075a7 */ /* 0x0022a400080011ff */
[----:B--2---:R-:W-:Y:S05]  /*9bc0*/  @!P0 NANOSLEEP.SYNCS 0x989680 ;  /* 0x009896800000895d */ /* 0x004fea0003900000 */
[----:B------:R-:W2:Y:S02]  /*9bd0*/  @!P0 SYNCS.PHASECHK.TRANS64 P0, [R0+URZ+0x80], R3 ;  /* 0x00008003000085a7 */ /* 0x000ea400080010ff */
[----:B--2---:R-:W-:Y:S05]  /*9be0*/  @!P0 BRA `(.L_x_146) ;  /* 0xfffffffc00f08947 */ /* 0x004fea000383ffff */
[----:B------:R-:W-:Y:S05]  /*9bf0*/  BRA `(.L_x_50) ;  /* 0xffffff9000c47947 */ /* 0x000fea000383ffff */
.L_x_58:
[----:B-1----:R1:W2:Y:S02]  /*9c00*/  SYNCS.PHASECHK.TRANS64.TRYWAIT P1, [R0+URZ+0x70], R5 ;  /* 0x00007005000075a7 */ /* 0x0022a400080211ff */
[----:B--2---:R-:W-:Y:S05]  /*9c10*/  @!P1 NANOSLEEP.SYNCS 0x989680 ;  /* 0x009896800000995d */ /* 0x004fea0003900000 */
[----:B------:R-:W2:Y:S02]  /*9c20*/  @!P1 SYNCS.PHASECHK.TRANS64 P1, [R0+URZ+0x70], R5 ;  /* 0x00007005000095a7 */ /* 0x000ea400080210ff */
[----:B--2---:R-:W-:Y:S05]  /*9c30*/  @!P1 BRA `(.L_x_58) ;  /* 0xfffffffc00f09947 */ /* 0x004fea000383ffff */
[----:B------:R-:W-:Y:S05]  /*9c40*/  BRA `(.L_x_147) ;  /* 0xffffff9800587947 */ /* 0x000fea000383ffff */
.L_x_59:
[----:B------:R-:W-:-:S07]  /*9c50*/  MOV R3, UR46 ;  /* 0x0000002e00037c02 */ /* 0x000fce0008000f00 */
.L_x_148:
[----:B-1----:R1:W2:Y:S02]  /*9c60*/  SYNCS.PHASECHK.TRANS64.TRYWAIT P0, [R3+URZ+0xb0], R0 ;  /* 0x0000b000030075a7 */ /* 0x0022a400080011ff */
[----:B--2---:R-:W-:Y:S05]  /*9c70*/  @!P0 NANOSLEEP.SYNCS 0x989680 ;  /* 0x009896800000895d */ /* 0x004fea0003900000 */
[----:B------:R-:W2:Y:S02]  /*9c80*/  @!P0 SYNCS.PHASECHK.TRANS64 P0, [R3+URZ+0xb0], R0 ;  /* 0x0000b000030085a7 */ /* 0x000ea400080010ff */
[----:B--2---:R-:W-:Y:S05]  /*9c90*/  @!P0 BRA `(.L_x_148) ;  /* 0xfffffffc00f08947 */ /* 0x004fea000383ffff */
[----:B------:R-:W-:Y:S05]  /*9ca0*/  BRA `(.L_x_149) ;  /* 0xffffff9800a87947 */ /* 0x000fea000383ffff */
.L_x_62:
[----:B------:R-:W-:Y:S07]  /*9cb0*/  MOV R0, UR7 ;  /* 0x0000000700007c02 */ /* 0x000fee0008000f00 */
.L_x_150:
[----:B-1----:R1:W2:Y:S02]  /*9cc0*/  SYNCS.PHASECHK.TRANS64.TRYWAIT P0, [R0+URZ], R3 ;  /* 0x00000003000075a7 */ /* 0x0022a400080011ff */
[----:B--2---:R-:W-:Y:S05]  /*9cd0*/  @!P0 NANOSLEEP.SYNCS 0x989680 ;  /* 0x009896800000895d */ /* 0x004fea0003900000 */
[----:B------:R-:W2:Y:S02]  /*9ce0*/  @!P0 SYNCS.PHASECHK.TRANS64 P0, [R0+URZ], R3 ;  /* 0x00000003000085a7 */ /* 0x000ea400080010ff */
[----:B--2---:R-:W-:Y:S05]  /*9cf0*/  @!P0 BRA `(.L_x_150) ;  /* 0xfffffffc00f08947 */ /* 0x004fea000383ffff */
[----:B------:R-:W-:Y:S05]  /*9d00*/  BRA `(.L_x_61) ;  /* 0xffffff9800c47947 */ /* 0x000fea000383ffff */
.L_x_65:
[----:B------:R-:W-:-:S07]  /*9d10*/  MOV R0, UR4 ;  /* 0x0000000400007c02 */ /* 0x000fce0008000f00 */
.L_x_151:
[----:B--2---:R2:W4:Y:S02]  /*9d20*/  SYNCS.PHASECHK.TRANS64.TRYWAIT P0, [R0+URZ], R3 ;  /* 0x00000003000075a7 */ /* 0x00452400080011ff */
[----:B----4-:R-:W-:Y:S05]  /*9d30*/  @!P0 NANOSLEEP.SYNCS 0x989680 ;  /* 0x009896800000895d */ /* 0x010fea0003900000 */
[----:B------:R-:W4:Y:S02]  /*9d40*/  @!P0 SYNCS.PHASECHK.TRANS64 P0, [R0+URZ], R3 ;  /* 0x00000003000085a7 */ /* 0x000f2400080010ff */
[----:B----4-:R-:W-:Y:S05]  /*9d50*/  @!P0 BRA `(.L_x_151) ;  /* 0xfffffffc00f08947 */ /* 0x010fea000383ffff */
[----:B------:R-:W-:Y:S05]  /*9d60*/  BRA `(.L_x_152) ;  /* 0xffffff9c00f07947 */ /* 0x000fea000383ffff */
.L_x_66:
[----:B------:R-:W-:-:S07]  /*9d70*/  MOV R0, UR5 ;  /* 0x0000000500007c02 */ /* 0x000fce0008000f00 */
.L_x_153:
[----:B-1----:R1:W2:Y:S02]  /*9d80*/  SYNCS.PHASECHK.TRANS64.TRYWAIT P0, [R0+URZ], R3 ;  /* 0x00000003000075a7 */ /* 0x0022a400080011ff */
[----:B--2---:R-:W-:Y:S05]  /*9d90*/  @!P0 NANOSLEEP.SYNCS 0x989680 ;  /* 0x009896800000895d */ /* 0x004fea0003900000 */
[----:B------:R-:W2:Y:S02]  /*9da0*/  @!P0 SYNCS.PHASECHK.TRANS64 P0, [R0+URZ], R3 ;  /* 0x00000003000085a7 */ /* 0x000ea400080010ff */
[----:B--2---:R-:W-:Y:S05]  /*9db0*/  @!P0 BRA `(.L_x_153) ;  /* 0xfffffffc00f08947 */ /* 0x004fea000383ffff */
[----:B------:R-:W-:Y:S05]  /*9dc0*/  BRA `(.L_x_154) ;  /* 0xffffff9c00fc7947 */ /* 0x000fea000383ffff */
.L_x_67:
[----:B------:R-:W-:-:S07]  /*9dd0*/  MOV R0, UR5 ;  /* 0x0000000500007c02 */ /* 0x000fce0008000f00 */
.L_x_155:
[----:B-1----:R1:W2:Y:S02]  /*9de0*/  SYNCS.PHASECHK.TRANS64.TRYWAIT P0, [R0+URZ], R3 ;  /* 0x00000003000075a7 */ /* 0x0022a400080011ff */
[----:B--2---:R-:W-:Y:S05]  /*9df0*/  @!P0 NANOSLEEP.SYNCS 0x989680 ;  /* 0x009896800000895d */ /* 0x004fea0003900000 */
[----:B------:R-:W2:Y:S02]  /*9e00*/  @!P0 SYNCS.PHASECHK.TRANS64 P0, [R0+URZ], R3 ;  /* 0x00000003000085a7 */ /* 0x000ea400080010ff */
[----:B--2---:R-:W-:Y:S05]  /*9e10*/  @!P0 BRA `(.L_x_155) ;  /* 0xfffffffc00f08947 */ /* 0x004fea000383ffff */
[----:B------:R-:W-:Y:S05]  /*9e20*/  BRA `(.L_x_156) ;  /* 0xffffffa000087947 */ /* 0x000fea000383ffff */
.L_x_68:
[----:B------:R-:W-:-:S07]  /*9e30*/  MOV R0, UR4 ;  /* 0x0000000400007c02 */ /* 0x000fce0008000f00 */
.L_x_157:
[----:B-1----:R1:W2:Y:S02]  /*9e40*/  SYNCS.PHASECHK.TRANS64.TRYWAIT P0, [R0+URZ], R3 ;  /* 0x00000003000075a7 */ /* 0x0022a400080011ff */
[----:B--2---:R-:W-:Y:S05]  /*9e50*/  @!P0 NANOSLEEP.SYNCS 0x989680 ;  /* 0x009896800000895d */ /* 0x004fea0003900000 */
[----:B------:R-:W2:Y:S02]  /*9e60*/  @!P0 SYNCS.PHASECHK.TRANS64 P0, [R0+URZ], R3 ;  /* 0x00000003000085a7 */ /* 0x000ea400080010ff */
[----:B--2---:R-:W-:Y:S05]  /*9e70*/  @!P0 BRA `(.L_x_157) ;  /* 0xfffffffc00f08947 */ /* 0x004fea000383ffff */
[----:B------:R-:W-:Y:S05]  /*9e80*/  BRA `(.L_x_158) ;  /* 0xffffffa000147947 */ /* 0x000fea000383ffff */
.L_x_73:
[----:B--2---:R2:W3:Y:S02]  /*9e90*/  SYNCS.PHASECHK.TRANS64.TRYWAIT P0, [R12+URZ+0x70], R9 ;  /* 0x000070090c0075a7 */ /* 0x0044e400080011ff */
[----:B---3--:R-:W-:Y:S05]  /*9ea0*/  @!P0 NANOSLEEP.SYNCS 0x989680 ;  /* 0x009896800000895d */ /* 0x008fea0003900000 */
[----:B------:R-:W3:Y:S02]  /*9eb0*/  @!P0 SYNCS.PHASECHK.TRANS64 P0, [R12+URZ+0x70], R9 ;  /* 0x000070090c0085a7 */ /* 0x000ee400080010ff */
[----:B---3--:R-:W-:Y:S05]  /*9ec0*/  @!P0 BRA `(.L_x_73) ;  /* 0xfffffffc00f08947 */ /* 0x008fea000383ffff */
[----:B------:R-:W-:Y:S05]  /*9ed0*/  BRA `(.L_x_159) ;  /* 0xffffffa400347947 */ /* 0x000fea000383ffff */
.L_x_76:
[----:B------:R-:W-:Y:S07]  /*9ee0*/  MOV R0, UR21 ;  /* 0x0000001500007c02 */ /* 0x000fee0008000f00 */
.L_x_160:
[----:B--2---:R2:W3:Y:S02]  /*9ef0*/  SYNCS.PHASECHK.TRANS64.TRYWAIT P2, [R0+URZ+0x68], R11 ;  /* 0x0000680b000075a7 */ /* 0x0044e400080411ff */
[----:B---3--:R-:W-:Y:S05]  /*9f00*/  @!P2 NANOSLEEP.SYNCS 0x989680 ;  /* 0x009896800000a95d */ /* 0x008fea0003900000 */
[----:B------:R-:W3:Y:S02]  /*9f10*/  @!P2 SYNCS.PHASECHK.TRANS64 P2, [R0+URZ+0x68], R11 ;  /* 0x0000680b0000a5a7 */ /* 0x000ee400080410ff */
[----:B---3--:R-:W-:Y:S05]  /*9f20*/  @!P2 BRA `(.L_x_160) ;  /* 0xfffffffc00f0a947 */ /* 0x008fea000383ffff */
[----:B------:R-:W-:Y:S05]  /*9f30*/  BRA `(.L_x_75) ;  /* 0xffffffa8009c7947 */ /* 0x000fea000383ffff */
.L_x_79:
[----:B--2---:R-:W-:Y:S07]  /*9f40*/  MOV R0, UR21 ;  /* 0x0000001500007c02 */ /* 0x004fee0008000f00 */
.L_x_161:
[----:B--2---:R2:W3:Y:S02]  /*9f50*/  SYNCS.PHASECHK.TRANS64.TRYWAIT P0, [R0+URZ+0x40], R9 ;  /* 0x00004009000075a7 */ /* 0x0044e400080011ff */
[----:B---3--:R-:W-:Y:S05]  /*9f60*/  @!P0 NANOSLEEP.SYNCS 0x989680 ;  /* 0x009896800000895d */ /* 0x008fea0003900000 */
[----:B------:R-:W3:Y:S02]  /*9f70*/  @!P0 SYNCS.PHASECHK.TRANS64 P0, [R0+URZ+0x40], R9 ;  /* 0x00004009000085a7 */ /* 0x000ee400080010ff */
[----:B---3--:R-:W-:Y:S05]  /*9f80*/  @!P0 BRA `(.L_x_161) ;  /* 0xfffffffc00f08947 */ /* 0x008fea000383ffff */
[----:B------:R-:W-:Y:S05]  /*9f90*/  BRA `(.L_x_162) ;  /* 0xffffffa800f87947 */ /* 0x000fea000383ffff */
.L_x_80:
[----:B------:R-:W-:Y:S07]  /*9fa0*/  MOV R0, UR21 ;  /* 0x0000001500007c02 */ /* 0x000fee0008000f00 */
.L_x_163:
[----:B--2---:R2:W3:Y:S02]  /*9fb0*/  SYNCS.PHASECHK.TRANS64.TRYWAIT P0, [R0+URZ+0x48], R9 ;  /* 0x00004809000075a7 */ /* 0x0044e400080011ff */
[----:B---3--:R-:W-:Y:S05]  /*9fc0*/  @!P0 NANOSLEEP.SYNCS 0x989680 ;  /* 0x009896800000895d */ /* 0x008fea0003900000 */
[----:B------:R-:W3:Y:S02]  /*9fd0*/  @!P0 SYNCS.PHASECHK.TRANS64 P0, [R0+URZ+0x48], R9 ;  /* 0x00004809000085a7 */ /* 0x000ee400080010ff */
[----:B---3--:R-:W-:Y:S05]  /*9fe0*/  @!P0 BRA `(.L_x_163) ;  /* 0xfffffffc00f08947 */ /* 0x008fea000383ffff */
[----:B------:R-:W-:Y:S05]  /*9ff0*/  BRA `(.L_x_164) ;  /* 0xffffffac00347947 */ /* 0x000fea000383ffff */
.L_x_81:
[----:B------:R-:W-:Y:S07]  /*a000*/  MOV R0, UR21 ;  /* 0x0000001500007c02 */ /* 0x000fee0008000f00 */
.L_x_165:
[----:B--2---:R2:W3:Y:S02]  /*a010*/  SYNCS.PHASECHK.TRANS64.TRYWAIT P0, [R0+URZ+0x50], R9 ;  /* 0x00005009000075a7 */ /* 0x0044e400080011ff */
[----:B---3--:R-:W-:Y:S05]  /*a020*/  @!P0 NANOSLEEP.SYNCS 0x989680 ;  /* 0x009896800000895d */ /* 0x008fea0003900000 */
[----:B------:R-:W3:Y:S02]  /*a030*/  @!P0 SYNCS.PHASECHK.TRANS64 P0, [R0+URZ+0x50], R9 ;  /* 0x00005009000085a7 */ /* 0x000ee400080010ff */
[----:B---3--:R-:W-:Y:S05]  /*a040*/  @!P0 BRA `(.L_x_165) ;  /* 0xfffffffc00f08947 */ /* 0x008fea000383ffff */
[----:B------:R-:W-:Y:S05]  /*a050*/  BRA `(.L_x_166) ;  /* 0xffffffac007c7947 */ /* 0x000fea000383ffff */
.L_x_82:
[----:B------:R-:W-:Y:S07]  /*a060*/  MOV R0, UR21 ;  /* 0x0000001500007c02 */ /* 0x000fee0008000f00 */
.L_x_167:
[----:B--2---:R2:W3:Y:S02]  /*a070*/  SYNCS.PHASECHK.TRANS64.TRYWAIT P0, [R0+URZ+0x58], R9 ;  /* 0x00005809000075a7 */ /* 0x0044e400080011ff */
[----:B---3--:R-:W-:Y:S05]  /*a080*/  @!P0 NANOSLEEP.SYNCS 0x989680 ;  /* 0x009896800000895d */ /* 0x008fea0003900000 */
[----:B------:R-:W3:Y:S02]  /*a090*/  @!P0 SYNCS.PHASECHK.TRANS64 P0, [R0+URZ+0x58], R9 ;  /* 0x00005809000085a7 */ /* 0x000ee400080010ff */
[----:B---3--:R-:W-:Y:S05]  /*a0a0*/  @!P0 BRA `(.L_x_167) ;  /* 0xfffffffc00f08947 */ /* 0x008fea000383ffff */
[----:B------:R-:W-:Y:S05]  /*a0b0*/  BRA `(.L_x_168) ;  /* 0xffffffac00c07947 */ /* 0x000fea000383ffff */
.L_x_84:
[----:B------:R-:W-:-:S07]  /*a0c0*/  MOV R0, UR21 ;  /* 0x0000001500007c02 */ /* 0x000fce0008000f00 */
.L_x_169:
[----:B---3--:R3:W4:Y:S02]  /*a0d0*/  SYNCS.PHASECHK.TRANS64.TRYWAIT P0, [R0+URZ+0x40], R3 ;  /* 0x00004003000075a7 */ /* 0x00872400080011ff */
[----:B----4-:R-:W-:Y:S05]  /*a0e0*/  @!P0 NANOSLEEP.SYNCS 0x989680 ;  /* 0x009896800000895d */ /* 0x010fea0003900000 */
[----:B------:R-:W4:Y:S02]  /*a0f0*/  @!P0 SYNCS.PHASECHK.TRANS64 P0, [R0+URZ+0x40], R3 ;  /* 0x00004003000085a7 */ /* 0x000f2400080010ff */
[----:B----4-:R-:W-:Y:S05]  /*a100*/  @!P0 BRA `(.L_x_169) ;  /* 0xfffffffc00f08947 */ /* 0x010fea000383ffff */
[----:B------:R-:W-:Y:S05]  /*a110*/  BRA `(.L_x_170) ;  /* 0xffffffb000347947 */ /* 0x000fea000383ffff */
.L_x_85:
[----:B---3--:R-:W-:-:S07]  /*a120*/  MOV R0, UR21 ;  /* 0x0000001500007c02 */ /* 0x008fce0008000f00 */
.L_x_171:
[----:B---3--:R3:W4:Y:S02]  /*a130*/  SYNCS.PHASECHK.TRANS64.TRYWAIT P0, [R0+URZ+0x48], R3 ;  /* 0x00004803000075a7 */ /* 0x00872400080011ff */
[----:B----4-:R-:W-:Y:S05]  /*a140*/  @!P0 NANOSLEEP.SYNCS 0x989680 ;  /* 0x009896800000895d */ /* 0x010fea0003900000 */
[----:B------:R-:W4:Y:S02]  /*a150*/  @!P0 SYNCS.PHASECHK.TRANS64 P0, [R0+URZ+0x48], R3 ;  /* 0x00004803000085a7 */ /* 0x000f2400080010ff */
[----:B----4-:R-:W-:Y:S05]  /*a160*/  @!P0 BRA `(.L_x_171) ;  /* 0xfffffffc00f08947 */ /* 0x010fea000383ffff */
[----:B------:R-:W-:Y:S05]  /*a170*/  BRA `(.L_x_172) ;  /* 0xffffffb000247947 */ /* 0x000fea000383ffff */
.L_x_86:
[----:B---3--:R-:W-:-:S07]  /*a180*/  MOV R0, UR21 ;  /* 0x0000001500007c02 */ /* 0x008fce0008000f00 */
.L_x_173:
[----:B---3--:R3:W4:Y:S02]  /*a190*/  SYNCS.PHASECHK.TRANS64.TRYWAIT P0, [R0+URZ+0x50], R3 ;  /* 0x00005003000075a7 */ /* 0x00872400080011ff */
[----:B----4-:R-:W-:Y:S05]  /*a1a0*/  @!P0 NANOSLEEP.SYNCS 0x989680 ;  /* 0x009896800000895d */ /* 0x010fea0003900000 */
[----:B------:R-:W4:Y:S02]  /*a1b0*/  @!P0 SYNCS.PHASECHK.TRANS64 P0, [R0+URZ+0x50], R3 ;  /* 0x00005003000085a7 */ /* 0x000f2400080010ff */
[----:B----4-:R-:W-:Y:S05]  /*a1c0*/  @!P0 BRA `(.L_x_173) ;  /* 0xfffffffc00f08947 */ /* 0x010fea000383ffff */
[----:B------:R-:W-:Y:S05]  /*a1d0*/  BRA `(.L_x_174) ;  /* 0xffffffb000147947 */ /* 0x000fea000383ffff */
.L_x_88:
[----:B-1----:R1:W2:Y:S02]  /*a1e0*/  SYNCS.PHASECHK.TRANS64.TRYWAIT P0, [R3+URZ+0x70], R0 ;  /* 0x00007000030075a7 */ /* 0x0022a400080011ff */
[----:B--2---:R-:W-:Y:S05]  /*a1f0*/  @!P0 NANOSLEEP.SYNCS 0x989680 ;  /* 0x009896800000895d */ /* 0x004fea0003900000 */
[----:B------:R-:W2:Y:S02]  /*a200*/  @!P0 SYNCS.PHASECHK.TRANS64 P0, [R3+URZ+0x70], R0 ;  /* 0x00007000030085a7 */ /* 0x000ea400080010ff */
[----:B--2---:R-:W-:Y:S05]  /*a210*/  @!P0 BRA `(.L_x_88) ;  /* 0xfffffffc00f08947 */ /* 0x004fea000383ffff */
[----:B------:R-:W-:Y:S05]  /*a220*/  BRA `(.L_x_175) ;  /* 0xffffffb000e47947 */ /* 0x000fea000383ffff */
.L_x_99:
[----:B-1----:R-:W-:Y:S04]  /*a230*/  MOV R0, UR44 ;  /* 0x0000002c00007c02 */ /* 0x002fe80008000f00 */
[----:B------:R1:W2:Y:S03]  /*a240*/  SYNCS.PHASECHK.TRANS64.TRYWAIT P1, [R0+URZ+0x20], R3 ;  /* 0x00002003000075a7 */ /* 0x0002a600080211ff */
[----:B--2---:R-:W-:Y:S05]  /*a250*/  @!P1 NANOSLEEP.SYNCS 0x989680 ;  /* 0x009896800000995d */ /* 0x004fea0003900000 */
[----:B------:R-:W2:Y:S02]  /*a260*/  @!P1 SYNCS.PHASECHK.TRANS64 P1, [R0+URZ+0x20], R3 ;  /* 0x00002003000095a7 */ /* 0x000ea400080210ff */
[----:B--2---:R-:W-:Y:S05]  /*a270*/  @!P1 BRA `(.L_x_99) ;  /* 0xfffffffc00ec9947 */ /* 0x004fea000383ffff */
[----:B------:R-:W-:Y:S05]  /*a280*/  BRA `(.L_x_98) ;  /* 0xffffffc000847947 */ /* 0x000fea000383ffff */
.L_x_101:
[----:B-1----:R1:W4:Y:S02]  /*a290*/  SYNCS.PHASECHK.TRANS64.TRYWAIT P0, [R99+URZ+0x90], R2 ;  /* 0x00009002630075a7 */ /* 0x00232400080011ff */
[----:B----4-:R-:W-:Y:S05]  /*a2a0*/  @!P0 NANOSLEEP.SYNCS 0x989680 ;  /* 0x009896800000895d */ /* 0x010fea0003900000 */
[----:B------:R-:W4:Y:S02]  /*a2b0*/  @!P0 SYNCS.PHASECHK.TRANS64 P0, [R99+URZ+0x90], R2 ;  /* 0x00009002630085a7 */ /* 0x000f2400080010ff */
[----:B----4-:R-:W-:Y:S05]  /*a2c0*/  @!P0 BRA `(.L_x_101) ;  /* 0xfffffffc00f08947 */ /* 0x010fea000383ffff */
[----:B------:R-:W-:Y:S05]  /*a2d0*/  BRA `(.L_x_100) ;  /* 0xffffffc000b07947 */ /* 0x000fea000383ffff */
.L_x_110:
[----:B--2---:R2:W3:Y:S02]  /*a2e0*/  SYNCS.PHASECHK.TRANS64.TRYWAIT P0, [R3+URZ+0x20], R0 ;  /* 0x00002000030075a7 */ /* 0x0044e400080011ff */
[----:B---3--:R-:W-:Y:S05]  /*a2f0*/  @!P0 NANOSLEEP.SYNCS 0x989680 ;  /* 0x009896800000895d */ /* 0x008fea0003900000 */
[----:B------:R-:W3:Y:S02]  /*a300*/  @!P0 SYNCS.PHASECHK.TRANS64 P0, [R3+URZ+0x20], R0 ;  /* 0x00002000030085a7 */ /* 0x000ee400080010ff */
[----:B---3--:R-:W-:Y:S05]  /*a310*/  @!P0 BRA `(.L_x_110) ;  /* 0xfffffffc00f08947 */ /* 0x008fea000383ffff */
[----:B------:R-:W-:Y:S05]  /*a320*/  BRA `(.L_x_109) ;  /* 0xffffffcc00947947 */ /* 0x000fea000383ffff */
.L_x_118:
[----:B--2---:R2:W3:Y:S02]  /*a330*/  SYNCS.PHASECHK.TRANS64.TRYWAIT P0, [R102+URZ+0x20], R5 ;  /* 0x00002005660075a7 */ /* 0x0044e400080011ff */
[----:B---3--:R-:W-:Y:S05]  /*a340*/  @!P0 NANOSLEEP.SYNCS 0x989680 ;  /* 0x009896800000895d */ /* 0x008fea0003900000 */
[----:B------:R-:W3:Y:S02]  /*a350*/  @!P0 SYNCS.PHASECHK.TRANS64 P0, [R102+URZ+0x20], R5 ;  /* 0x00002005660085a7 */ /* 0x000ee400080010ff */
[----:B---3--:R-:W-:Y:S05]  /*a360*/  @!P0 BRA `(.L_x_118) ;  /* 0xfffffffc00f08947 */ /* 0x008fea000383ffff */
[----:B------:R-:W-:Y:S05]  /*a370*/  BRA `(.L_x_117) ;  /* 0xffffffd8009c7947 */ /* 0x000fea000383ffff */
.L_x_126:
[----:B--2---:R2:W3:Y:S02]  /*a380*/  SYNCS.PHASECHK.TRANS64.TRYWAIT P0, [R103+URZ+0x20], R0 ;  /* 0x00002000670075a7 */ /* 0x0044e400080011ff */
[----:B---3--:R-:W-:Y:S05]  /*a390*/  @!P0 NANOSLEEP.SYNCS 0x989680 ;  /* 0x009896800000895d */ /* 0x008fea0003900000 */
[----:B------:R-:W3:Y:S02]  /*a3a0*/  @!P0 SYNCS.PHASECHK.TRANS64 P0, [R103+URZ+0x20], R0 ;  /* 0x00002000670085a7 */ /* 0x000ee400080010ff */
[----:B---3--:R-:W-:Y:S05]  /*a3b0*/  @!P0 BRA `(.L_x_126) ;  /* 0xfffffffc00f08947 */ /* 0x008fea000383ffff */
[----:B------:R-:W-:Y:S05]  /*a3c0*/  BRA `(.L_x_125) ;  /* 0xffffffe400a47947 */ /* 0x000fea000383ffff */
        .weak           $__internal_0_$__cuda_sm10x_tcgen05_guardrail_trap_col_being_dealloced_not_returned_by_alloc
        .type           $__internal_0_$__cuda_sm10x_tcgen05_guardrail_trap_col_being_dealloced_not_returned_by_alloc,@function
        .size           $__internal_0_$__cuda_sm10x_tcgen05_guardrail_trap_col_being_dealloced_not_returned_by_alloc,($__internal_1_$__cuda_sm10x_tcgen05_guardrail_trap_phase_invalid_during_alloc - $__internal_0_$__cuda_sm10x_tcgen05_guardrail_trap_col_being_dealloced_not_returned_by_alloc)
$__internal_0_$__cuda_sm10x_tcgen05_guardrail_trap_col_being_dealloced_not_returned_by_alloc:
[----:B------:R-:W-:Y:S05]  /*a3d0*/  BPT.TRAP 0x1 ;  /* 0x000000040000795c */ /* 0x000fea0000300000 */
[----:B------:R-:W-:-:S04]  /*a3e0*/  HFMA2 R3, -RZ, RZ, 0, 0 ;  /* 0x00000000ff037431 */ /* 0x000fc800000001ff */
[----:B------:R-:W-:Y:S05]  /*a3f0*/  RET.REL.NODEC R2 `(_ZN7cutlass13device_kernelINS_4gemm6kernel13GemmUniversalIN4cute5tupleIJiiiiEEENS1_10collective13CollectiveMmaINS1_35MainloopSm100TmaUmmaWarpSpecializedILi2ELi2ELi4ENS5_IJNS4_1CILi1EEENSA_ILi8EEESB_EEEEENS5_IJNSA_ILi64EEENSA_ILi256EEENSA_ILi128EEEEEENS_6half_tENS5_IJlSB_lEEESJ_SK_NS4_8TiledMMAINS4_8MMA_AtomIJNS4_20SM100_MMA_F16BF16_SSISJ_SJ_fLi64ELi256ELNS4_4UMMA5MajorE0ELSP_0ELNSO_7ScaleInE0ELSQ_0EEEEEENS4_6LayoutINS5_IJSB_SB_SB_EEENS5_IJNSA_ILi0EEESV_SV_EEEEENS5_IJNS4_10UnderscoreESY_SY_EEEEENS4_23SM90_TMA_LOAD_MULTICASTENS4_14ComposedLayoutINS4_7SwizzleILi3ELi4ELi3EEENS4_18smem_ptr_flag_bitsILi16EEENST_INS5_IJSC_SF_EEENS5_IJSF_SB_EEEEEEEvNS4_8identityENS4_13SM90_TMA_LOADES1A_vS1B_EENS_8epilogue10collective18CollectiveEpilogueINS1E_23Sm100TmaWarpSpecializedILi4ELi2ELi32ELb1ELb0EEEJSI_NS5_IJNST_ISF_SB_EES1J_EEESJ_SK_SJ_SK_NS1E_6fusion15FusionCallbacksIS1I_NS1L_17LinearCombinationISJ_fSJ_fLNS_15FloatRoundStyleE2EEESI_S1K_JEEENS4_5SM1004TMEM4LOAD26SM100_TMEM_LOAD_16dp256b8xES1C_S1A_NS4_17SM75_U32x4_LDSM_NENS4_14SM90_TMA_STOREES1A_NS4_17SM90_U32x4_STSM_NENS4_39AutoVectorizingCopyWithAssumedAlignmentILi128EEEEEEvvEEEEvNT_6ParamsE) ;  /* 0xffffff5c02007950 */ /* 0x000fea0003c3ffff */
        .weak           $__internal_1_$__cuda_sm10x_tcgen05_guardrail_trap_phase_invalid_during_alloc
        .type           $__internal_1_$__cuda_sm10x_tcgen05_guardrail_trap_phase_invalid_during_alloc,@function
        .size           $__internal_1_$__cuda_sm10x_tcgen05_guardrail_trap_phase_invalid_during_alloc,($__internal_2_$__cuda_sm10x_tcgen05_guardrail_trap_unallocated_columns_being_dealloced - $__internal_1_$__cuda_sm10x_tcgen05_guardrail_trap_phase_invalid_during_alloc)
$__internal_1_$__cuda_sm10x_tcgen05_guardrail_trap_phase_invalid_during_alloc:
[----:B------:R-:W-:Y:S05]  /*a400*/  BPT.TRAP 0x1 ;  /* 0x000000040000795c */ /* 0x000fea0000300000 */
[----:B------:R-:W-:-:S04]  /*a410*/  MOV R5, 0x0 ;  /* 0x0000000000057802 */ /* 0x000fc80000000f00 */
[----:B------:R-:W-:Y:S05]  /*a420*/  RET.REL.NODEC R4 `(_ZN7cutlass13device_kernelINS_4gemm6kernel13GemmUniversalIN4cute5tupleIJiiiiEEENS1_10collective13CollectiveMmaINS1_35MainloopSm100TmaUmmaWarpSpecializedILi2ELi2ELi4ENS5_IJNS4_1CILi1EEENSA_ILi8EEESB_EEEEENS5_IJNSA_ILi64EEENSA_ILi256EEENSA_ILi128EEEEEENS_6half_tENS5_IJlSB_lEEESJ_SK_NS4_8TiledMMAINS4_8MMA_AtomIJNS4_20SM100_MMA_F16BF16_SSISJ_SJ_fLi64ELi256ELNS4_4UMMA5MajorE0ELSP_0ELNSO_7ScaleInE0ELSQ_0EEEEEENS4_6LayoutINS5_IJSB_SB_SB_EEENS5_IJNSA_ILi0EEESV_SV_EEEEENS5_IJNS4_10UnderscoreESY_SY_EEEEENS4_23SM90_TMA_LOAD_MULTICASTENS4_14ComposedLayoutINS4_7SwizzleILi3ELi4ELi3EEENS4_18smem_ptr_flag_bitsILi16EEENST_INS5_IJSC_SF_EEENS5_IJSF_SB_EEEEEEEvNS4_8identityENS4_13SM90_TMA_LOADES1A_vS1B_EENS_8epilogue10collective18CollectiveEpilogueINS1E_23Sm100TmaWarpSpecializedILi4ELi2ELi32ELb1ELb0EEEJSI_NS5_IJNST_ISF_SB_EES1J_EEESJ_SK_SJ_SK_NS1E_6fusion15FusionCallbacksIS1I_NS1L_17LinearCombinationISJ_fSJ_fLNS_15FloatRoundStyleE2EEESI_S1K_JEEENS4_5SM1004TMEM4LOAD26SM100_TMEM_LOAD_16dp256b8xES1C_S1A_NS4_17SM75_U32x4_LDSM_NENS4_14SM90_TMA_STOREES1A_NS4_17SM90_U32x4_STSM_NENS4_39AutoVectorizingCopyWithAssumedAlignmentILi128EEEEEEvvEEEEvNT_6ParamsE) ;  /* 0xffffff5804f47950 */ /* 0x000fea0003c3ffff */
        .weak           $__internal_2_$__cuda_sm10x_tcgen05_guardrail_trap_unallocated_columns_being_dealloced
        .type           $__internal_2_$__cuda_sm10x_tcgen05_guardrail_trap_unallocated_columns_being_dealloced,@function
        .size           $__internal_2_$__cuda_sm10x_tcgen05_guardrail_trap_unallocated_columns_being_dealloced,(.L_x_177 - $__internal_2_$__cuda_sm10x_tcgen05_guardrail_trap_unallocated_columns_being_dealloced)
$__internal_2_$__cuda_sm10x_tcgen05_guardrail_trap_unallocated_columns_being_dealloced:
[----:B------:R-:W-:Y:S05]  /*a430*/  BPT.TRAP 0x1 ;  /* 0x000000040000795c */ /* 0x000fea0000300000 */
[----:B------:R-:W-:-:S04]  /*a440*/  HFMA2 R3, -RZ, RZ, 0, 0 ;  /* 0x00000000ff037431 */ /* 0x000fc800000001ff */
[----:B------:R-:W-:Y:S05]  /*a450*/  RET.REL.NODEC R2 `(_ZN7cutlass13device_kernelINS_4gemm6kernel13GemmUniversalIN4cute5tupleIJiiiiEEENS1_10collective13CollectiveMmaINS1_35MainloopSm100TmaUmmaWarpSpecializedILi2ELi2ELi4ENS5_IJNS4_1CILi1EEENSA_ILi8EEESB_EEEEENS5_IJNSA_ILi64EEENSA_ILi256EEENSA_ILi128EEEEEENS_6half_tENS5_IJlSB_lEEESJ_SK_NS4_8TiledMMAINS4_8MMA_AtomIJNS4_20SM100_MMA_F16BF16_SSISJ_SJ_fLi64ELi256ELNS4_4UMMA5MajorE0ELSP_0ELNSO_7ScaleInE0ELSQ_0EEEEEENS4_6LayoutINS5_IJSB_SB_SB_EEENS5_IJNSA_ILi0EEESV_SV_EEEEENS5_IJNS4_10UnderscoreESY_SY_EEEEENS4_23SM90_TMA_LOAD_MULTICASTENS4_14ComposedLayoutINS4_7SwizzleILi3ELi4ELi3EEENS4_18smem_ptr_flag_bitsILi16EEENST_INS5_IJSC_SF_EEENS5_IJSF_SB_EEEEEEEvNS4_8identityENS4_13SM90_TMA_LOADES1A_vS1B_EENS_8epilogue10collective18CollectiveEpilogueINS1E_23Sm100TmaWarpSpecializedILi4ELi2ELi32ELb1ELb0EEEJSI_NS5_IJNST_ISF_SB_EES1J_EEESJ_SK_SJ_SK_NS1E_6fusion15FusionCallbacksIS1I_NS1L_17LinearCombinationISJ_fSJ_fLNS_15FloatRoundStyleE2EEESI_S1K_JEEENS4_5SM1004TMEM4LOAD26SM100_TMEM_LOAD_16dp256b8xES1C_S1A_NS4_17SM75_U32x4_LDSM_NENS4_14SM90_TMA_STOREES1A_NS4_17SM90_U32x4_STSM_NENS4_39AutoVectorizingCopyWithAssumedAlignmentILi128EEEEEEvvEEEEvNT_6ParamsE) ;  /* 0xffffff5802e87950 */ /* 0x000fea0003c3ffff */
.L_x_176:
[----:B------:R-:W-:-:S00]  /*a460*/  BRA `(.L_x_176) ;  /* 0xfffffffc00fc7947 */ /* 0x000fc0000383ffff */
[----:B------:R-:W-:-:S00]  /*a470*/  NOP ;  /* 0x0000000000007918 */ /* 0x000fc00000000000 */
        /* <DEDUP_REMOVED lines=8> */
.L_x_177:


//--------------------- .nv.global.init           --------------------------
	.section	.nv.global.init,"aw",@progbits
.nv.global.init:
	.type		$str$27,@object
	.size		$str$27,($str$28 - $str$27)
$str$27:
        /*0000*/ 	.byte	0x28, 0x61, 0x64, 0x64, 0x72, 0x65, 0x73, 0x73, 0x20, 0x26, 0x20, 0x6d, 0x61, 0x73, 0x6b, 0x29
        /*0010*/ 	.byte	0x20, 0x3d, 0x3d, 0x20, 0x30, 0x00
	.type		$str$28,@object
	.size		$str$28,($str$26 - $str$28)
$str$28:
        /*0016*/ 	.byte	0x2f, 0x74, 0x6d, 0x70, 0x2f, 0x63, 0x75, 0x74, 0x6c, 0x61, 0x73, 0x73, 0x5f, 0x73, 0x77, 0x65
        /*0026*/ 	.byte	0x65, 0x70, 0x5f, 0x73, 0x72, 0x63, 0x2f, 0x69, 0x6e, 0x63, 0x6c, 0x75, 0x64, 0x65, 0x2f, 0x63
        /*0036*/ 	.byte	0x75, 0x74, 0x65, 0x2f, 0x70, 0x6f, 0x69, 0x6e, 0x74, 0x65, 0x72, 0x5f, 0x66, 0x6c, 0x61, 0x67
        /*0046*/ 	.byte	0x67, 0x65, 0x64, 0x2e, 0x68, 0x70, 0x70, 0x00
	.type		$str$26,@object
	.size		$str$26,($str$25 - $str$26)
$str$26:
        /*004e*/ 	.byte	0x2f, 0x74, 0x6d, 0x70, 0x2f, 0x63, 0x75, 0x74, 0x6c, 0x61, 0x73, 0x73, 0x5f, 0x73, 0x77, 0x65
        /*005e*/ 	.byte	0x65, 0x70, 0x5f, 0x73, 0x72, 0x63, 0x2f, 0x69, 0x6e, 0x63, 0x6c, 0x75, 0x64, 0x65, 0x2f, 0x63
        /*006e*/ 	.byte	0x75, 0x74, 0x65, 0x2f, 0x61, 0x74, 0x6f, 0x6d, 0x2f, 0x63, 0x6f, 0x70, 0x79, 0x5f, 0x74, 0x72
        /*007e*/ 	.byte	0x61, 0x69, 0x74, 0x73, 0x5f, 0x73, 0x6d, 0x31, 0x30, 0x30, 0x2e, 0x68, 0x70, 0x70, 0x00
	.type		$str$25,@object
	.size		$str$25,(__unnamed_1 - $str$25)
$str$25:
        /*008d*/ 	.byte	0x28, 0x28, 0x75, 0x69, 0x6e, 0x74, 0x33, 0x32, 0x5f, 0x74, 0x28, 0x74, 0x68, 0x72, 0x65, 0x61
        /*009d*/ 	.byte	0x64, 0x49, 0x64, 0x78, 0x2e, 0x78, 0x29, 0x20, 0x2f, 0x20, 0x33, 0x32, 0x29, 0x20, 0x25, 0x20
        /*00ad*/ 	.byte	0x34, 0x29, 0x20, 0x3d, 0x3d, 0x20, 0x28, 0x28, 0x28, 0x74, 0x6d, 0x65, 0x6d, 0x5f, 0x61, 0x64
        /*00bd*/ 	.byte	0x64, 0x72, 0x20, 0x3e, 0x3e, 0x20, 0x31, 0x36, 0x29, 0x20, 0x2f, 0x20, 0x33, 0x32, 0x29, 0x20
        /*00cd*/ 	.byte	0x25, 0x20, 0x34, 0x29, 0x00
	.type		__unnamed_1,@object
	.size		__unnamed_1,(__unnamed_2 - __unnamed_1)
__unnamed_1:
        /*00d2*/ 	.byte	0x61, 0x75, 0x74, 0x6f, 0x20, 0x63, 0x75, 0x74, 0x65, 0x3a, 0x3a, 0x61, 0x73, 0x5f, 0x70, 0x6f
        /* <DEDUP_REMOVED lines=24> */
        /*0262*/ 	.byte	0x3e, 0x3e, 0x3e, 0x5d, 0x00
	.type		__unnamed_2,@object
	.size		__unnamed_2,(.L_2 - __unnamed_2)
__unnamed_2:
        /* <DEDUP_REMOVED lines=46> */
        /*0547*/ 	.byte	0x75, 0x74, 0x65, 0x3a, 0x3a, 0x43, 0x3c, 0x30, 0x3e, 0x3e, 0x3e, 0x3e, 0x5d, 0x00
.L_2:


//--------------------- .nv.shared._ZN7cutlass13device_kernelINS_4gemm6kernel13GemmUniversalIN4cute5tupleIJiiiiEEENS1_10collective13CollectiveMmaINS1_35MainloopSm100TmaUmmaWarpSpecializedILi2ELi2ELi4ENS5_IJNS4_1CILi1EEENSA_ILi8EEESB_EEEEENS5_IJNSA_ILi64EEENSA_ILi256EEENSA_ILi128EEEEEENS_6half_tENS5_IJlSB_lEEESJ_SK_NS4_8TiledMMAINS4_8MMA_AtomIJNS4_20SM100_MMA_F16BF16_SSISJ_SJ_fLi64ELi256ELNS4_4UMMA5MajorE0ELSP_0ELNSO_7ScaleInE0ELSQ_0EEEEEENS4_6LayoutINS5_IJSB_SB_SB_EEENS5_IJNSA_ILi0EEESV_SV_EEEEENS5_IJNS4_10UnderscoreESY_SY_EEEEENS4_23SM90_TMA_LOAD_MULTICASTENS4_14ComposedLayoutINS4_7SwizzleILi3ELi4ELi3EEENS4_18smem_ptr_flag_bitsILi16EEENST_INS5_IJSC_SF_EEENS5_IJSF_SB_EEEEEEEvNS4_8identityENS4_13SM90_TMA_LOADES1A_vS1B_EENS_8epilogue10collective18CollectiveEpilogueINS1E_23Sm100TmaWarpSpecializedILi4ELi2ELi32ELb1ELb0EEEJSI_NS5_IJNST_ISF_SB_EES1J_EEESJ_SK_SJ_SK_NS1E_6fusion15FusionCallbacksIS1I_NS1L_17LinearCombinationISJ_fSJ_fLNS_15FloatRoundStyleE2EEESI_S1K_JEEENS4_5SM1004TMEM4LOAD26SM100_TMEM_LOAD_16dp256b8xES1C_S1A_NS4_17SM75_U32x4_LDSM_NENS4_14SM90_TMA_STOREES1A_NS4_17SM90_U32x4_STSM_NENS4_39AutoVectorizingCopyWithAssumedAlignmentILi128EEEEEEvvEEEEvNT_6ParamsE --------------------------
	.section	.nv.shared._ZN7cutlass13device_kernelINS_4gemm6kernel13GemmUniversalIN4cute5tupleIJiiiiEEENS1_10collective13CollectiveMmaINS1_35MainloopSm100TmaUmmaWarpSpecializedILi2ELi2ELi4ENS5_IJNS4_1CILi1EEENSA_ILi8EEESB_EEEEENS5_IJNSA_ILi64EEENSA_ILi256EEENSA_ILi128EEEEEENS_6half_tENS5_IJlSB_lEEESJ_SK_NS4_8TiledMMAINS4_8MMA_AtomIJNS4_20SM100_MMA_F16BF16_SSISJ_SJ_fLi64ELi256ELNS4_4UMMA5MajorE0ELSP_0ELNSO_7ScaleInE0ELSQ_0EEEEEENS4_6LayoutINS5_IJSB_SB_SB_EEENS5_IJNSA_ILi0EEESV_SV_EEEEENS5_IJNS4_10UnderscoreESY_SY_EEEEENS4_23SM90_TMA_LOAD_MULTICASTENS4_14ComposedLayoutINS4_7SwizzleILi3ELi4ELi3EEENS4_18smem_ptr_flag_bitsILi16EEENST_INS5_IJSC_SF_EEENS5_IJSF_SB_EEEEEEEvNS4_8identityENS4_13SM90_TMA_LOADES1A_vS1B_EENS_8epilogue10collective18CollectiveEpilogueINS1E_23Sm100TmaWarpSpecializedILi4ELi2ELi32ELb1ELb0EEEJSI_NS5_IJNST_ISF_SB_EES1J_EEESJ_SK_SJ_SK_NS1E_6fusion15FusionCallbacksIS1I_NS1L_17LinearCombinationISJ_fSJ_fLNS_15FloatRoundStyleE2EEESI_S1K_JEEENS4_5SM1004TMEM4LOAD26SM100_TMEM_LOAD_16dp256b8xES1C_S1A_NS4_17SM75_U32x4_LDSM_NENS4_14SM90_TMA_STOREES1A_NS4_17SM90_U32x4_STSM_NENS4_39AutoVectorizingCopyWithAssumedAlignmentILi128EEEEEEvvEEEEvNT_6ParamsE,"aw",@nobits
	.sectionflags	@""
	.align	16
	.zero		1024


//--------------------- .nv.shared.reserved.0     --------------------------
	.section	.nv.shared.reserved.0,"aw",@nobits
	.weak		__nv_reservedSMEM_offset_0_alias
	.size		__nv_reservedSMEM_offset_0_alias, 0, 64
	.other		__nv_reservedSMEM_offset_0_alias,@"STO_CUDA_RESERVED_SHARED STV_DEFAULT"
__nv_reservedSMEM_offset_0_alias:
	.zero		0
.nv.shared.reserved.0:
	.zero		64
	.weak		__nv_reservedSMEM_tcgen05_partition
	.type		__nv_reservedSMEM_tcgen05_partition,@object
	.size		__nv_reservedSMEM_tcgen05_partition,(.L_0 - __nv_reservedSMEM_tcgen05_partition)
__nv_reservedSMEM_tcgen05_partition:
	.zero		32
.L_0:


//--------------------- .nv.global                --------------------------
	.section	.nv.global,"aw",@nobits
.nv.global:
	.type		_ZN40_INTERNAL_5a8724a2_4_k_cu_01b2feef_356954cute1_E,@object
	.size		_ZN40_INTERNAL_5a8724a2_4_k_cu_01b2feef_356954cute1_E,(_ZN40_INTERNAL_5a8724a2_4_k_cu_01b2feef_356954cuda3std3__45__cpo6cbeginE - _ZN40_INTERNAL_5a8724a2_4_k_cu_01b2feef_356954cute1_E)
_ZN40_INTERNAL_5a8724a2_4_k_cu_01b2feef_356954cute1_E:
	.zero		1
	.type		_ZN40_INTERNAL_5a8724a2_4_k_cu_01b2feef_356954cuda3std3__45__cpo6cbeginE,@object
	.size		_ZN40_INTERNAL_5a8724a2_4_k_cu_01b2feef_356954cuda3std3__45__cpo6cbeginE,(_ZN40_INTERNAL_5a8724a2_4_k_cu_01b2feef_356954cuda3std3__48in_placeE - _ZN40_INTERNAL_5a8724a2_4_k_cu_01b2feef_356954cuda3std3__45__cpo6cbeginE)
_ZN40_INTERNAL_5a8724a2_4_k_cu_01b2feef_356954cuda3std3__45__cpo6cbeginE:
	.zero		1
	.type		_ZN40_INTERNAL_5a8724a2_4_k_cu_01b2feef_356954cuda3std3__48in_placeE,@object
	.size		_ZN40_INTERNAL_5a8724a2_4_k_cu_01b2feef_356954cuda3std3__48in_placeE,(_ZN40_INTERNAL_5a8724a2_4_k_cu_01b2feef_356954cuda3std6ranges3__45__cpo9iter_moveE - _ZN40_INTERNAL_5a8724a2_4_k_cu_01b2feef_356954cuda3std3__48in_placeE)
_ZN40_INTERNAL_5a8724a2_4_k_cu_01b2feef_356954cuda3std3__48in_placeE:
	.zero		1
	.type		_ZN40_INTERNAL_5a8724a2_4_k_cu_01b2feef_356954cuda3std6ranges3__45__cpo9iter_moveE,@object
	.size		_ZN40_INTERNAL_5a8724a2_4_k_cu_01b2feef_356954cuda3std6ranges3__45__cpo9iter_moveE,(_ZN40_INTERNAL_5a8724a2_4_k_cu_01b2feef_356954cuda3std3__45__cpo5beginE - _ZN40_INTERNAL_5a8724a2_4_k_cu_01b2feef_356954cuda3std6ranges3__45__cpo9iter_moveE)
_ZN40_INTERNAL_5a8724a2_4_k_cu_01b2feef_356954cuda3std6ranges3__45__cpo9iter_moveE:
	.zero		1
	.type		_ZN40_INTERNAL_5a8724a2_4_k_cu_01b2feef_356954cuda3std3__45__cpo5beginE,@object
	.size		_ZN40_INTERNAL_5a8724a2_4_k_cu_01b2feef_356954cuda3std3__45__cpo5beginE,(_ZN40_INTERNAL_5a8724a2_4_k_cu_01b2feef_356954cuda3std3__442_GLOBAL__N__5a8724a2_4_k_cu_01b2feef_356956ignoreE - _ZN40_INTERNAL_5a8724a2_4_k_cu_01b2feef_356954cuda3std3__45__cpo5beginE)
_ZN40_INTERNAL_5a8724a2_4_k_cu_01b2feef_356954cuda3std3__45__cpo5beginE:
	.zero		1
	.type		_ZN40_INTERNAL_5a8724a2_4_k_cu_01b2feef_356954cuda3std3__442_GLOBAL__N__5a8724a2_4_k_cu_01b2feef_356956ignoreE,@object
	.size		_ZN40_INTERNAL_5a8724a2_4_k_cu_01b2feef_356954cuda3std3__442_GLOBAL__N__5a8724a2_4_k_cu_01b2feef_356956ignoreE,(_ZN40_INTERNAL_5a8724a2_4_k_cu_01b2feef_356954cute7productE - _ZN40_INTERNAL_5a8724a2_4_k_cu_01b2feef_356954cuda3std3__442_GLOBAL__N__5a8724a2_4_k_cu_01b2feef_356956ignoreE)
_ZN40_INTERNAL_5a8724a2_4_k_cu_01b2feef_356954cuda3std3__442_GLOBAL__N__5a8724a2_4_k_cu_01b2feef_356956ignoreE:
	.zero		1
	.type		_ZN40_INTERNAL_5a8724a2_4_k_cu_01b2feef_356954cute7productE,@object
	.size		_ZN40_INTERNAL_5a8724a2_4_k_cu_01b2feef_356954cute7productE,(_ZN40_INTERNAL_5a8724a2_4_k_cu_01b2feef_356954cuda3std3__45__cpo3endE - _ZN40_INTERNAL_5a8724a2_4_k_cu_01b2feef_356954cute7productE)
_ZN40_INTERNAL_5a8724a2_4_k_cu_01b2feef_356954cute7productE:
	.zero		1
	.type		_ZN40_INTERNAL_5a8724a2_4_k_cu_01b2feef_356954cuda3std3__45__cpo3endE,@object
	.size		_ZN40_INTERNAL_5a8724a2_4_k_cu_01b2feef_356954cuda3std3__45__cpo3endE,(_ZN40_INTERNAL_5a8724a2_4_k_cu_01b2feef_356954cuda3std3__419piecewise_constructE - _ZN40_INTERNAL_5a8724a2_4_k_cu_01b2feef_356954cuda3std3__45__cpo3endE)
_ZN40_INTERNAL_5a8724a2_4_k_cu_01b2feef_356954cuda3std3__45__cpo3endE:
	.zero		1
	.type		_ZN40_INTERNAL_5a8724a2_4_k_cu_01b2feef_356954cuda3std3__419piecewise_constructE,@object
	.size		_ZN40_INTERNAL_5a8724a2_4_k_cu_01b2feef_356954cuda3std3__419piecewise_constructE,(_ZN40_INTERNAL_5a8724a2_4_k_cu_01b2feef_356954cuda3std3__45__cpo4cendE - _ZN40_INTERNAL_5a8724a2_4_k_cu_01b2feef_356954cuda3std3__419piecewise_constructE)
_ZN40_INTERNAL_5a8724a2_4_k_cu_01b2feef_356954cuda3std3__419piecewise_constructE:
	.zero		1
	.type		_ZN40_INTERNAL_5a8724a2_4_k_cu_01b2feef_356954cuda3std3__45__cpo4cendE,@object
	.size		_ZN40_INTERNAL_5a8724a2_4_k_cu_01b2feef_356954cuda3std3__45__cpo4cendE,(_ZN40_INTERNAL_5a8724a2_4_k_cu_01b2feef_356954cuda3std6ranges3__45__cpo4swapE - _ZN40_INTERNAL_5a8724a2_4_k_cu_01b2feef_356954cuda3std3__45__cpo4cendE)
_ZN40_INTERNAL_5a8724a2_4_k_cu_01b2feef_356954cuda3std3__45__cpo4cendE:
	.zero		1
	.type		_ZN40_INTERNAL_5a8724a2_4_k_cu_01b2feef_356954cuda3std6ranges3__45__cpo4swapE,@object
	.size		_ZN40_INTERNAL_5a8724a2_4_k_cu_01b2feef_356954cuda3std6ranges3__45__cpo4swapE,(.L_10 - _ZN40_INTERNAL_5a8724a2_4_k_cu_01b2feef_356954cuda3std6ranges3__45__cpo4swapE)
_ZN40_INTERNAL_5a8724a2_4_k_cu_01b2feef_356954cuda3std6ranges3__45__cpo4swapE:
	.zero		1
.L_10:


//--------------------- .nv.constant0._ZN7cutlass13device_kernelINS_4gemm6kernel13GemmUniversalIN4cute5tupleIJiiiiEEENS1_10collective13CollectiveMmaINS1_35MainloopSm100TmaUmmaWarpSpecializedILi2ELi2ELi4ENS5_IJNS4_1CILi1EEENSA_ILi8EEESB_EEEEENS5_IJNSA_ILi64EEENSA_ILi256EEENSA_ILi128EEEEEENS_6half_tENS5_IJlSB_lEEESJ_SK_NS4_8TiledMMAINS4_8MMA_AtomIJNS4_20SM100_MMA_F16BF16_SSISJ_SJ_fLi64ELi256ELNS4_4UMMA5MajorE0ELSP_0ELNSO_7ScaleInE0ELSQ_0EEEEEENS4_6LayoutINS5_IJSB_SB_SB_EEENS5_IJNSA_ILi0EEESV_SV_EEEEENS5_IJNS4_10UnderscoreESY_SY_EEEEENS4_23SM90_TMA_LOAD_MULTICASTENS4_14ComposedLayoutINS4_7SwizzleILi3ELi4ELi3EEENS4_18smem_ptr_flag_bitsILi16EEENST_INS5_IJSC_SF_EEENS5_IJSF_SB_EEEEEEEvNS4_8identityENS4_13SM90_TMA_LOADES1A_vS1B_EENS_8epilogue10collective18CollectiveEpilogueINS1E_23Sm100TmaWarpSpecializedILi4ELi2ELi32ELb1ELb0EEEJSI_NS5_IJNST_ISF_SB_EES1J_EEESJ_SK_SJ_SK_NS1E_6fusion15FusionCallbacksIS1I_NS1L_17LinearCombinationISJ_fSJ_fLNS_15FloatRoundStyleE2EEESI_S1K_JEEENS4_5SM1004TMEM4LOAD26SM100_TMEM_LOAD_16dp256b8xES1C_S1A_NS4_17SM75_U32x4_LDSM_NENS4_14SM90_TMA_STOREES1A_NS4_17SM90_U32x4_STSM_NENS4_39AutoVectorizingCopyWithAssumedAlignmentILi128EEEEEEvvEEEEvNT_6ParamsE --------------------------
	.section	.nv.constant0._ZN7cutlass13device_kernelINS_4gemm6kernel13GemmUniversalIN4cute5tupleIJiiiiEEENS1_10collective13CollectiveMmaINS1_35MainloopSm100TmaUmmaWarpSpecializedILi2ELi2ELi4ENS5_IJNS4_1CILi1EEENSA_ILi8EEESB_EEEEENS5_IJNSA_ILi64EEENSA_ILi256EEENSA_ILi128EEEEEENS_6half_tENS5_IJlSB_lEEESJ_SK_NS4_8TiledMMAINS4_8MMA_AtomIJNS4_20SM100_MMA_F16BF16_SSISJ_SJ_fLi64ELi256ELNS4_4UMMA5MajorE0ELSP_0ELNSO_7ScaleInE0ELSQ_0EEEEEENS4_6LayoutINS5_IJSB_SB_SB_EEENS5_IJNSA_ILi0EEESV_SV_EEEEENS5_IJNS4_10UnderscoreESY_SY_EEEEENS4_23SM90_TMA_LOAD_MULTICASTENS4_14ComposedLayoutINS4_7SwizzleILi3ELi4ELi3EEENS4_18smem_ptr_flag_bitsILi16EEENST_INS5_IJSC_SF_EEENS5_IJSF_SB_EEEEEEEvNS4_8identityENS4_13SM90_TMA_LOADES1A_vS1B_EENS_8epilogue10collective18CollectiveEpilogueINS1E_23Sm100TmaWarpSpecializedILi4ELi2ELi32ELb1ELb0EEEJSI_NS5_IJNST_ISF_SB_EES1J_EEESJ_SK_SJ_SK_NS1E_6fusion15FusionCallbacksIS1I_NS1L_17LinearCombinationISJ_fSJ_fLNS_15FloatRoundStyleE2EEESI_S1K_JEEENS4_5SM1004TMEM4LOAD26SM100_TMEM_LOAD_16dp256b8xES1C_S1A_NS4_17SM75_U32x4_LDSM_NENS4_14SM90_TMA_STOREES1A_NS4_17SM90_U32x4_STSM_NENS4_39AutoVectorizingCopyWithAssumedAlignmentILi128EEEEEEvvEEEEvNT_6ParamsE,"a",@progbits
	.sectionflags	@""
	.align	4
.nv.constant0._ZN7cutlass13device_kernelINS_4gemm6kernel13GemmUniversalIN4cute5tupleIJiiiiEEENS1_10collective13CollectiveMmaINS1_35MainloopSm100TmaUmmaWarpSpecializedILi2ELi2ELi4ENS5_IJNS4_1CILi1EEENSA_ILi8EEESB_EEEEENS5_IJNSA_ILi64EEENSA_ILi256EEENSA_ILi128EEEEEENS_6half_tENS5_IJlSB_lEEESJ_SK_NS4_8TiledMMAINS4_8MMA_AtomIJNS4_20SM100_MMA_F16BF16_SSISJ_SJ_fLi64ELi256ELNS4_4UMMA5MajorE0ELSP_0ELNSO_7ScaleInE0ELSQ_0EEEEEENS4_6LayoutINS5_IJSB_SB_SB_EEENS5_IJNSA_ILi0EEESV_SV_EEEEENS5_IJNS4_10UnderscoreESY_SY_EEEEENS4_23SM90_TMA_LOAD_MULTICASTENS4_14ComposedLayoutINS4_7SwizzleILi3ELi4ELi3EEENS4_18smem_ptr_flag_bitsILi16EEENST_INS5_IJSC_SF_EEENS5_IJSF_SB_EEEEEEEvNS4_8identityENS4_13SM90_TMA_LOADES1A_vS1B_EENS_8epilogue10collective18CollectiveEpilogueINS1E_23Sm100TmaWarpSpecializedILi4ELi2ELi32ELb1ELb0EEEJSI_NS5_IJNST_ISF_SB_EES1J_EEESJ_SK_SJ_SK_NS1E_6fusion15FusionCallbacksIS1I_NS1L_17LinearCombinationISJ_fSJ_fLNS_15FloatRoundStyleE2EEESI_S1K_JEEENS4_5SM1004TMEM4LOAD26SM100_TMEM_LOAD_16dp256b8xES1C_S1A_NS4_17SM75_U32x4_LDSM_NENS4_14SM90_TMA_STOREES1A_NS4_17SM90_U32x4_STSM_NENS4_39AutoVectorizingCopyWithAssumedAlignmentILi128EEEEEEvvEEEEvNT_6ParamsE:
	.zero		2944


//--------------------- SYMBOLS --------------------------

	.type		.nv.reservedSmem.offset0,@object
	.size		.nv.reservedSmem.offset0,0x4
	.type		.nv.reservedSmem.cap,@object
	.size		.nv.reservedSmem.cap,0x4
	.type		__assertfail,@function
